	.target	sm_90a

	.elftype	@"ET_EXEC"


//--------------------- .note.nv.tkinfo           --------------------------
	.section	.note.nv.tkinfo,"",@"SHT_NOTE"
	.sectionflags	@"SHF_NOTE_NV_TKINFO"
	.tkinfo
        /*0018*/ 	.word	0x00000002
        /*0030*/ 	.string	""
        /*0030*/ 	.string	"ptxas"
        /*0030*/ 	.string	"Cuda compilation tools, release 13.0, V13.0.88"
        /*0030*/ 	.string	"Build cuda_13.0.r13.0/compiler.36424714_0"
        /*0030*/ 	.string	"-arch sm_90a -m 64 "



//--------------------- .note.nv.cuinfo           --------------------------
	.section	.note.nv.cuinfo,"",@"SHT_NOTE"
	.sectionflags	@"SHF_NOTE_NV_CUINFO"
        /*0018*/ 	.short	0x0002
        /*001a*/ 	.short	0x005a
        /*001c*/ 	.short	0x0082
	.zero		2


//--------------------- .nv.info                  --------------------------
	.section	.nv.info,"",@"SHT_CUDA_INFO"
	.align	4


	//----- nvinfo : EIATTR_REGCOUNT
	.align		4
        /*0000*/ 	.byte	0x04, 0x2f
        /*0002*/ 	.short	(.L_15 - .L_14)
	.align		4
.L_14:
        /*0004*/ 	.word	index@(_ZN7cutlass13device_kernelINS_4gemm6kernel13GemmUniversalIN4cute5tupleIJiiiiEEENS1_10collective13CollectiveMmaINS1_34MainloopSm90TmaGmmaWarpSpecializedILi18ENS5_IJNS4_1CILi2EEESB_NSA_ILi1EEEEEENS1_32KernelTmaWarpSpecializedPingpongEEENS5_IJNSA_ILi64EEENSA_ILi128EEENSA_ILi32EEEEEENS_10bfloat16_tENS5_IJlSC_lEEESK_SL_NS4_8TiledMMAINS4_8MMA_AtomIJNS4_4SM904GMMA28MMA_64x128x16_F32BF16BF16_SSILNSP_5MajorE0ELSR_0ELNSP_7ScaleInE1ELSS_1EEEEEENS4_6LayoutINS5_IJSC_SC_SC_EEENS5_IJNSA_ILi0EEESX_SX_EEEEENS5_IJNS4_10UnderscoreES10_S10_EEEEENS4_23SM90_TMA_LOAD_MULTICASTENS4_14ComposedLayoutINS4_7SwizzleILi2ELi4ELi3EEENS4_18smem_ptr_flag_bitsILi16EEENSV_INS5_IJNSA_ILi8EEESI_EEENS5_IJSI_SC_EEEEEEEvNS4_8identityES13_S1D_vS1E_EENS_8epilogue10collective6detail29Sm90TmaWarpSpecializedAdapterINS1H_15DefaultEpilogueISK_SL_SL_NS1G_6thread17LinearCombinationISK_Li1EffLNS1L_9ScaleType4KindE0ELNS_15FloatRoundStyleE2ESK_EENS1_15EpilogueDefaultEEEEEvvEEEEvNT_6ParamsE)
        /*0008*/ 	.word	0x000000a8


	//----- nvinfo : EIATTR_FRAME_SIZE
	.align		4
.L_15:
        /*000c*/ 	.byte	0x04, 0x11
        /*000e*/ 	.short	(.L_17 - .L_16)
	.align		4
.L_16:
        /*0010*/ 	.word	index@(_ZN7cutlass13device_kernelINS_4gemm6kernel13GemmUniversalIN4cute5tupleIJiiiiEEENS1_10collective13CollectiveMmaINS1_34MainloopSm90TmaGmmaWarpSpecializedILi18ENS5_IJNS4_1CILi2EEESB_NSA_ILi1EEEEEENS1_32KernelTmaWarpSpecializedPingpongEEENS5_IJNSA_ILi64EEENSA_ILi128EEENSA_ILi32EEEEEENS_10bfloat16_tENS5_IJlSC_lEEESK_SL_NS4_8TiledMMAINS4_8MMA_AtomIJNS4_4SM904GMMA28MMA_64x128x16_F32BF16BF16_SSILNSP_5MajorE0ELSR_0ELNSP_7ScaleInE1ELSS_1EEEEEENS4_6LayoutINS5_IJSC_SC_SC_EEENS5_IJNSA_ILi0EEESX_SX_EEEEENS5_IJNS4_10UnderscoreES10_S10_EEEEENS4_23SM90_TMA_LOAD_MULTICASTENS4_14ComposedLayoutINS4_7SwizzleILi2ELi4ELi3EEENS4_18smem_ptr_flag_bitsILi16EEENSV_INS5_IJNSA_ILi8EEESI_EEENS5_IJSI_SC_EEEEEEEvNS4_8identityES13_S1D_vS1E_EENS_8epilogue10collective6detail29Sm90TmaWarpSpecializedAdapterINS1H_15DefaultEpilogueISK_SL_SL_NS1G_6thread17LinearCombinationISK_Li1EffLNS1L_9ScaleType4KindE0ELNS_15FloatRoundStyleE2ESK_EENS1_15EpilogueDefaultEEEEEvvEEEEvNT_6ParamsE)
        /*0014*/ 	.word	0x00000008


	//----- nvinfo : EIATTR_MIN_STACK_SIZE
	.align		4
.L_17:
        /*0018*/ 	.byte	0x04, 0x12
        /*001a*/ 	.short	(.L_19 - .L_18)
	.align		4
.L_18:
        /*001c*/ 	.word	index@(_ZN7cutlass13device_kernelINS_4gemm6kernel13GemmUniversalIN4cute5tupleIJiiiiEEENS1_10collective13CollectiveMmaINS1_34MainloopSm90TmaGmmaWarpSpecializedILi18ENS5_IJNS4_1CILi2EEESB_NSA_ILi1EEEEEENS1_32KernelTmaWarpSpecializedPingpongEEENS5_IJNSA_ILi64EEENSA_ILi128EEENSA_ILi32EEEEEENS_10bfloat16_tENS5_IJlSC_lEEESK_SL_NS4_8TiledMMAINS4_8MMA_AtomIJNS4_4SM904GMMA28MMA_64x128x16_F32BF16BF16_SSILNSP_5MajorE0ELSR_0ELNSP_7ScaleInE1ELSS_1EEEEEENS4_6LayoutINS5_IJSC_SC_SC_EEENS5_IJNSA_ILi0EEESX_SX_EEEEENS5_IJNS4_10UnderscoreES10_S10_EEEEENS4_23SM90_TMA_LOAD_MULTICASTENS4_14ComposedLayoutINS4_7SwizzleILi2ELi4ELi3EEENS4_18smem_ptr_flag_bitsILi16EEENSV_INS5_IJNSA_ILi8EEESI_EEENS5_IJSI_SC_EEEEEEEvNS4_8identityES13_S1D_vS1E_EENS_8epilogue10collective6detail29Sm90TmaWarpSpecializedAdapterINS1H_15DefaultEpilogueISK_SL_SL_NS1G_6thread17LinearCombinationISK_Li1EffLNS1L_9ScaleType4KindE0ELNS_15FloatRoundStyleE2ESK_EENS1_15EpilogueDefaultEEEEEvvEEEEvNT_6ParamsE)
        /*0020*/ 	.word	0x00000008
.L_19:


//--------------------- .nv.compat                --------------------------
	.section	.nv.compat,"",@"SHT_CUDA_COMPAT_INFO"
	.align	4
        /*0000*/ 	.byte	0x02, 0x09, 0x01, 0x00, 0x02, 0x02, 0x04, 0x00, 0x02, 0x05, 0x05, 0x00, 0x03, 0x07, 0x01, 0x01
        /*0010*/ 	.byte	0x02, 0x03, 0x01, 0x00, 0x02, 0x06, 0x01, 0x00, 0x04, 0x0b, 0x08, 0x00, 0x00, 0x00, 0x00, 0x00
        /*0020*/ 	.byte	0x00, 0x00, 0x00, 0x00


//--------------------- .nv.info._ZN7cutlass13device_kernelINS_4gemm6kernel13GemmUniversalIN4cute5tupleIJiiiiEEENS1_10collective13CollectiveMmaINS1_34MainloopSm90TmaGmmaWarpSpecializedILi18ENS5_IJNS4_1CILi2EEESB_NSA_ILi1EEEEEENS1_32KernelTmaWarpSpecializedPingpongEEENS5_IJNSA_ILi64EEENSA_ILi128EEENSA_ILi32EEEEEENS_10bfloat16_tENS5_IJlSC_lEEESK_SL_NS4_8TiledMMAINS4_8MMA_AtomIJNS4_4SM904GMMA28MMA_64x128x16_F32BF16BF16_SSILNSP_5MajorE0ELSR_0ELNSP_7ScaleInE1ELSS_1EEEEEENS4_6LayoutINS5_IJSC_SC_SC_EEENS5_IJNSA_ILi0EEESX_SX_EEEEENS5_IJNS4_10UnderscoreES10_S10_EEEEENS4_23SM90_TMA_LOAD_MULTICASTENS4_14ComposedLayoutINS4_7SwizzleILi2ELi4ELi3EEENS4_18smem_ptr_flag_bitsILi16EEENSV_INS5_IJNSA_ILi8EEESI_EEENS5_IJSI_SC_EEEEEEEvNS4_8identityES13_S1D_vS1E_EENS_8epilogue10collective6detail29Sm90TmaWarpSpecializedAdapterINS1H_15DefaultEpilogueISK_SL_SL_NS1G_6thread17LinearCombinationISK_Li1EffLNS1L_9ScaleType4KindE0ELNS_15FloatRoundStyleE2ESK_EENS1_15EpilogueDefaultEEEEEvvEEEEvNT_6ParamsE --------------------------
	.section	.nv.info._ZN7cutlass13device_kernelINS_4gemm6kernel13GemmUniversalIN4cute5tupleIJiiiiEEENS1_10collective13CollectiveMmaINS1_34MainloopSm90TmaGmmaWarpSpecializedILi18ENS5_IJNS4_1CILi2EEESB_NSA_ILi1EEEEEENS1_32KernelTmaWarpSpecializedPingpongEEENS5_IJNSA_ILi64EEENSA_ILi128EEENSA_ILi32EEEEEENS_10bfloat16_tENS5_IJlSC_lEEESK_SL_NS4_8TiledMMAINS4_8MMA_AtomIJNS4_4SM904GMMA28MMA_64x128x16_F32BF16BF16_SSILNSP_5MajorE0ELSR_0ELNSP_7ScaleInE1ELSS_1EEEEEENS4_6LayoutINS5_IJSC_SC_SC_EEENS5_IJNSA_ILi0EEESX_SX_EEEEENS5_IJNS4_10UnderscoreES10_S10_EEEEENS4_23SM90_TMA_LOAD_MULTICASTENS4_14ComposedLayoutINS4_7SwizzleILi2ELi4ELi3EEENS4_18smem_ptr_flag_bitsILi16EEENSV_INS5_IJNSA_ILi8EEESI_EEENS5_IJSI_SC_EEEEEEEvNS4_8identityES13_S1D_vS1E_EENS_8epilogue10collective6detail29Sm90TmaWarpSpecializedAdapterINS1H_15DefaultEpilogueISK_SL_SL_NS1G_6thread17LinearCombinationISK_Li1EffLNS1L_9ScaleType4KindE0ELNS_15FloatRoundStyleE2ESK_EENS1_15EpilogueDefaultEEEEEvvEEEEvNT_6ParamsE,"",@"SHT_CUDA_INFO"
	.sectionflags	@""
	.align	4


	//----- nvinfo : EIATTR_CUDA_API_VERSION
	.align		4
        /*0000*/ 	.byte	0x04, 0x37
        /*0002*/ 	.short	(.L_21 - .L_20)
.L_20:
        /*0004*/ 	.word	0x00000082


	//----- nvinfo : EIATTR_KPARAM_INFO
	.align		4
.L_21:
        /*0008*/ 	.byte	0x04, 0x17
        /*000a*/ 	.short	(.L_23 - .L_22)
.L_22:
        /*000c*/ 	.word	0x00000000
        /*0010*/ 	.short	0x0000
        /*0012*/ 	.short	0x0070
        /*0014*/ 	.byte	0x00, 0xf0, 0x01, 0x10


	//----- nvinfo : EIATTR_SPARSE_MMA_MASK
	.align		4
.L_23:
        /*0018*/ 	.byte	0x03, 0x50
        /*001a*/ 	.short	0x0000


	//----- nvinfo : EIATTR_MAXREG_COUNT
	.align		4
        /*001c*/ 	.byte	0x03, 0x1b
        /*001e*/ 	.short	0x00a8


	//----- nvinfo : EIATTR_NUM_BARRIERS
	.align		4
        /*0020*/ 	.byte	0x02, 0x4c
        /*0022*/ 	.byte	0x01
	.zero		1


	//----- nvinfo : EIATTR_EXTERNS
	.align		4
        /*0024*/ 	.byte	0x04, 0x0f
        /*0026*/ 	.short	(.L_25 - .L_24)


	//   ....[0]....
	.align		4
.L_24:
        /*0028*/ 	.word	index@(__assertfail)


	//----- nvinfo : EIATTR_ANNOTATIONS
	.align		4
.L_25:
        /*002c*/ 	.byte	0x04, 0x55
        /*002e*/ 	.short	(.L_27 - .L_26)


	//   ....[0]....
.L_26:
        /*0030*/ 	.word	0x00000001
        /*0034*/ 	.byte	0xa0, 0x0f, 0x00, 0x00, 0x01, 0x00, 0x00, 0x00, 0x90, 0x63, 0x00, 0x00, 0x01, 0x00, 0x00, 0x00
        /*0044*/ 	.byte	0x10, 0x71, 0x00, 0x00


	//----- nvinfo : EIATTR_MERCURY_ISA_VERSION
	.align		4
.L_27:
        /*0048*/ 	.byte	0x03, 0x5f
        /*004a*/ 	.short	0x0101


	//----- nvinfo : EIATTR_INT_WARP_WIDE_INSTR_OFFSETS
	.align		4
        /*004c*/ 	.byte	0x04, 0x31
        /*004e*/ 	.short	(.L_29 - .L_28)


	//   ....[0]....
.L_28:
        /*0050*/ 	.word	0x00000720


	//   ....[1]....
        /*0054*/ 	.word	0x00000750


	//   ....[2]....
        /*0058*/ 	.word	0x00000790


	//   ....[3]....
        /*005c*/ 	.word	0x000008c0


	//   ....[4]....
        /*0060*/ 	.word	0x000008d0


	//   ....[5]....
        /*0064*/ 	.word	0x000008e0


	//   ....[6]....
        /*0068*/ 	.word	0x00000980


	//   ....[7]....
        /*006c*/ 	.word	0x000009c0


	//   ....[8]....
        /*0070*/ 	.word	0x00002010


	//----- nvinfo : EIATTR_COOP_GROUP_MASK_REGIDS
	.align		4
.L_29:
        /*0074*/ 	.byte	0x04, 0x29
        /*0076*/ 	.short	(.L_31 - .L_30)


	//   ....[0]....
.L_30:
        /*0078*/ 	.word	0xffffffff


	//   ....[1]....
        /*007c*/ 	.word	0xffffffff


	//   ....[2]....
        /*0080*/ 	.word	0xffffffff


	//   ....[3]....
        /*0084*/ 	.word	0xffffffff


	//   ....[4]....
        /*0088*/ 	.word	0xffffffff


	//   ....[5]....
        /*008c*/ 	.word	0xffffffff


	//   ....[6]....
        /*0090*/ 	.word	0xffffffff


	//----- nvinfo : EIATTR_COOP_GROUP_INSTR_OFFSETS
	.align		4
.L_31:
        /*0094*/ 	.byte	0x04, 0x28
        /*0096*/ 	.short	(.L_33 - .L_32)


	//   ....[0]....
.L_32:
        /*0098*/ 	.word	0x00000070


	//   ....[1]....
        /*009c*/ 	.word	0x00000080


	//   ....[2]....
        /*00a0*/ 	.word	0x00000140


	//   ....[3]....
        /*00a4*/ 	.word	0x000004e0


	//   ....[4]....
        /*00a8*/ 	.word	0x00000520


	//   ....[5]....
        /*00ac*/ 	.word	0x00000900


	//   ....[6]....
        /*00b0*/ 	.word	0x00000b40


	//----- nvinfo : EIATTR_REG_RECONFIG
	.align		4
.L_33:
        /*00b4*/ 	.byte	0x01, 0x54
	.zero		2


	//----- nvinfo : EIATTR_SYSCALL_OFFSETS
	.align		4
        /*00b8*/ 	.byte	0x04, 0x46
        /*00ba*/ 	.short	(.L_35 - .L_34)


	//   ....[0]....
.L_34:
        /*00bc*/ 	.word	0x00001a50


	//----- nvinfo : EIATTR_MBARRIER_INSTR_OFFSETS
	.align		4
.L_35:
        /*00c0*/ 	.byte	0x04, 0x39
        /*00c2*/ 	.short	(.L_37 - .L_36)


	//   ....[0]....
.L_36:
        /*00c4*/ 	.word	0x00000280
        /*00c8*/ 	.word	0x000000ff
        /*00cc*/ 	.word	0x00000000
        /*00d0*/ 	.short	0x0100
        /*00d2*/ 	.byte	0x08
	.zero		1


	//   ....[1]....
        /*00d4*/ 	.word	0x00000290
        /*00d8*/ 	.word	0x000000ff
        /*00dc*/ 	.word	0x00000090
        /*00e0*/ 	.short	0x0100
        /*00e2*/ 	.byte	0x08
	.zero		1


	//   ....[2]....
        /*00e4*/ 	.word	0x000002a0
        /*00e8*/ 	.word	0x000000ff
        /*00ec*/ 	.word	0x00000008
        /*00f0*/ 	.short	0x0100
        /*00f2*/ 	.byte	0x08
	.zero		1


	//   ....[3]....
        /*00f4*/ 	.word	0x000002b0
        /*00f8*/ 	.word	0x000000ff
        /*00fc*/ 	.word	0x00000098
        /*0100*/ 	.short	0x0100
        /*0102*/ 	.byte	0x08
	.zero		1


	//   ....[4]....
        /*0104*/ 	.word	0x000002c0
        /*0108*/ 	.word	0x000000ff
        /*010c*/ 	.word	0x00000010
        /*0110*/ 	.short	0x0100
        /*0112*/ 	.byte	0x08
	.zero		1


	//   ....[5]....
        /*0114*/ 	.word	0x000002d0
        /*0118*/ 	.word	0x000000ff
        /*011c*/ 	.word	0x000000a0
        /*0120*/ 	.short	0x0100
        /*0122*/ 	.byte	0x08
	.zero		1


	//   ....[6]....
        /*0124*/ 	.word	0x000002e0
        /*0128*/ 	.word	0x000000ff
        /*012c*/ 	.word	0x00000018
        /*0130*/ 	.short	0x0100
        /*0132*/ 	.byte	0x08
	.zero		1


	//   ....[7]....
        /*0134*/ 	.word	0x000002f0
        /*0138*/ 	.word	0x000000ff
        /*013c*/ 	.word	0x000000a8
        /*0140*/ 	.short	0x0100
        /*0142*/ 	.byte	0x08
	.zero		1


	//   ....[8]....
        /*0144*/ 	.word	0x00000300
        /*0148*/ 	.word	0x000000ff
        /*014c*/ 	.word	0x00000020
        /*0150*/ 	.short	0x0100
        /*0152*/ 	.byte	0x08
	.zero		1


	//   ....[9]....
        /*0154*/ 	.word	0x00000310
        /*0158*/ 	.word	0x000000ff
        /*015c*/ 	.word	0x000000b0
        /*0160*/ 	.short	0x0100
        /*0162*/ 	.byte	0x08
	.zero		1


	//   ....[10]....
        /*0164*/ 	.word	0x00000320
        /*0168*/ 	.word	0x000000ff
        /*016c*/ 	.word	0x00000028
        /*0170*/ 	.short	0x0100
        /*0172*/ 	.byte	0x08
	.zero		1


	//   ....[11]....
        /*0174*/ 	.word	0x00000330
        /*0178*/ 	.word	0x000000ff
        /*017c*/ 	.word	0x000000b8
        /*0180*/ 	.short	0x0100
        /*0182*/ 	.byte	0x08
	.zero		1


	//   ....[12]....
        /*0184*/ 	.word	0x00000340
        /*0188*/ 	.word	0x000000ff
        /*018c*/ 	.word	0x00000030
        /*0190*/ 	.short	0x0100
        /*0192*/ 	.byte	0x08
	.zero		1


	//   ....[13]....
        /*0194*/ 	.word	0x00000350
        /*0198*/ 	.word	0x000000ff
        /*019c*/ 	.word	0x000000c0
        /*01a0*/ 	.short	0x0100
        /*01a2*/ 	.byte	0x08
	.zero		1


	//   ....[14]....
        /*01a4*/ 	.word	0x00000360
        /*01a8*/ 	.word	0x000000ff
        /*01ac*/ 	.word	0x00000038
        /*01b0*/ 	.short	0x0100
        /*01b2*/ 	.byte	0x08
	.zero		1


	//   ....[15]....
        /*01b4*/ 	.word	0x00000370
        /*01b8*/ 	.word	0x000000ff
        /*01bc*/ 	.word	0x000000c8
        /*01c0*/ 	.short	0x0100
        /*01c2*/ 	.byte	0x08
	.zero		1


	//   ....[16]....
        /*01c4*/ 	.word	0x00000380
        /*01c8*/ 	.word	0x000000ff
        /*01cc*/ 	.word	0x00000040
        /*01d0*/ 	.short	0x0100
        /*01d2*/ 	.byte	0x08
	.zero		1


	//   ....[17]....
        /*01d4*/ 	.word	0x00000390
        /*01d8*/ 	.word	0x000000ff
        /*01dc*/ 	.word	0x000000d0
        /*01e0*/ 	.short	0x0100
        /*01e2*/ 	.byte	0x08
	.zero		1


	//   ....[18]....
        /*01e4*/ 	.word	0x000003a0
        /*01e8*/ 	.word	0x000000ff
        /*01ec*/ 	.word	0x00000048
        /*01f0*/ 	.short	0x0100
        /*01f2*/ 	.byte	0x08
	.zero		1


	//   ....[19]....
        /*01f4*/ 	.word	0x000003b0
        /*01f8*/ 	.word	0x000000ff
        /*01fc*/ 	.word	0x000000d8
        /*0200*/ 	.short	0x0100
        /*0202*/ 	.byte	0x08
	.zero		1


	//   ....[20]....
        /*0204*/ 	.word	0x000003c0
        /*0208*/ 	.word	0x000000ff
        /*020c*/ 	.word	0x00000050
        /*0210*/ 	.short	0x0100
        /*0212*/ 	.byte	0x08
	.zero		1


	//   ....[21]....
        /*0214*/ 	.word	0x000003d0
        /*0218*/ 	.word	0x000000ff
        /*021c*/ 	.word	0x000000e0
        /*0220*/ 	.short	0x0100
        /*0222*/ 	.byte	0x08
	.zero		1


	//   ....[22]....
        /*0224*/ 	.word	0x000003e0
        /*0228*/ 	.word	0x000000ff
        /*022c*/ 	.word	0x00000058
        /*0230*/ 	.short	0x0100
        /*0232*/ 	.byte	0x08
	.zero		1


	//   ....[23]....
        /*0234*/ 	.word	0x000003f0
        /*0238*/ 	.word	0x000000ff
        /*023c*/ 	.word	0x000000e8
        /*0240*/ 	.short	0x0100
        /*0242*/ 	.byte	0x08
	.zero		1


	//   ....[24]....
        /*0244*/ 	.word	0x00000400
        /*0248*/ 	.word	0x000000ff
        /*024c*/ 	.word	0x00000060
        /*0250*/ 	.short	0x0100
        /*0252*/ 	.byte	0x08
	.zero		1


	//   ....[25]....
        /*0254*/ 	.word	0x00000410
        /*0258*/ 	.word	0x000000ff
        /*025c*/ 	.word	0x000000f0
        /*0260*/ 	.short	0x0100
        /*0262*/ 	.byte	0x08
	.zero		1


	//   ....[26]....
        /*0264*/ 	.word	0x00000420
        /*0268*/ 	.word	0x000000ff
        /*026c*/ 	.word	0x00000068
        /*0270*/ 	.short	0x0100
        /*0272*/ 	.byte	0x08
	.zero		1


	//   ....[27]....
        /*0274*/ 	.word	0x00000430
        /*0278*/ 	.word	0x000000ff
        /*027c*/ 	.word	0x000000f8
        /*0280*/ 	.short	0x0100
        /*0282*/ 	.byte	0x08
	.zero		1


	//   ....[28]....
        /*0284*/ 	.word	0x00000440
        /*0288*/ 	.word	0x000000ff
        /*028c*/ 	.word	0x00000070
        /*0290*/ 	.short	0x0100
        /*0292*/ 	.byte	0x08
	.zero		1


	//   ....[29]....
        /*0294*/ 	.word	0x00000450
        /*0298*/ 	.word	0x000000ff
        /*029c*/ 	.word	0x00000100
        /*02a0*/ 	.short	0x0100
        /*02a2*/ 	.byte	0x08
	.zero		1


	//   ....[30]....
        /*02a4*/ 	.word	0x00000460
        /*02a8*/ 	.word	0x000000ff
        /*02ac*/ 	.word	0x00000078
        /*02b0*/ 	.short	0x0100
        /*02b2*/ 	.byte	0x08
	.zero		1


	//   ....[31]....
        /*02b4*/ 	.word	0x00000470
        /*02b8*/ 	.word	0x000000ff
        /*02bc*/ 	.word	0x00000108
        /*02c0*/ 	.short	0x0100
        /*02c2*/ 	.byte	0x08
	.zero		1


	//   ....[32]....
        /*02c4*/ 	.word	0x00000480
        /*02c8*/ 	.word	0x000000ff
        /*02cc*/ 	.word	0x00000080
        /*02d0*/ 	.short	0x0100
        /*02d2*/ 	.byte	0x08
	.zero		1


	//   ....[33]....
        /*02d4*/ 	.word	0x00000490
        /*02d8*/ 	.word	0x000000ff
        /*02dc*/ 	.word	0x00000110
        /*02e0*/ 	.short	0x0100
        /*02e2*/ 	.byte	0x08
	.zero		1


	//   ....[34]....
        /*02e4*/ 	.word	0x000004a0
        /*02e8*/ 	.word	0x000000ff
        /*02ec*/ 	.word	0x00000088
        /*02f0*/ 	.short	0x0100
        /*02f2*/ 	.byte	0x08
	.zero		1


	//   ....[35]....
        /*02f4*/ 	.word	0x000004b0
        /*02f8*/ 	.word	0x000000ff
        /*02fc*/ 	.word	0x00000118
        /*0300*/ 	.short	0x0100
        /*0302*/ 	.byte	0x08
	.zero		1


	//   ....[36]....
        /*0304*/ 	.word	0x000009f0
        /*0308*/ 	.word	0x000000ff
        /*030c*/ 	.word	0x00000150
        /*0310*/ 	.short	0x0100
        /*0312*/ 	.byte	0x08
	.zero		1


	//   ....[37]....
        /*0314*/ 	.word	0x00000a80
        /*0318*/ 	.word	0x000000ff
        /*031c*/ 	.word	0x00000158
        /*0320*/ 	.short	0x0100
        /*0322*/ 	.byte	0x08
	.zero		1


	//   ....[38]....
        /*0324*/ 	.word	0x00000ac0
        /*0328*/ 	.word	0x000000ff
        /*032c*/ 	.word	0x00000130
        /*0330*/ 	.short	0x0100
        /*0332*/ 	.byte	0x09
	.zero		1


	//   ....[39]....
        /*0334*/ 	.word	0x00000ad0
        /*0338*/ 	.word	0x000000ff
        /*033c*/ 	.word	0x00000138
        /*0340*/ 	.short	0x0100
        /*0342*/ 	.byte	0x09
	.zero		1


	//   ....[40]....
        /*0344*/ 	.word	0x00000ae0
        /*0348*/ 	.word	0x000000ff
        /*034c*/ 	.word	0x00000140
        /*0350*/ 	.short	0x0100
        /*0352*/ 	.byte	0x09
	.zero		1


	//   ....[41]....
        /*0354*/ 	.word	0x00000af0
        /*0358*/ 	.word	0x000000ff
        /*035c*/ 	.word	0x00000148
        /*0360*/ 	.short	0x0100
        /*0362*/ 	.byte	0x09
	.zero		1


	//   ....[42]....
        /*0364*/ 	.word	0x00001930
        /*0368*/ 	.word	0x0000005f
        /*036c*/ 	.word	0x00000000
        /*0370*/ 	.short	0x010a
        /*0372*/ 	.byte	0x2a
	.zero		1


	//   ....[43]....
        /*0374*/ 	.word	0x00001ad0
        /*0378*/ 	.word	0x00000003
        /*037c*/ 	.word	0x00000000
        /*0380*/ 	.short	0x010a
        /*0382*/ 	.byte	0x3f
	.zero		1


	//   ....[44]....
        /*0384*/ 	.word	0x00001b10
        /*0388*/ 	.word	0x00000003
        /*038c*/ 	.word	0x00000000
        /*0390*/ 	.short	0x010a
        /*0392*/ 	.byte	0x3f
	.zero		1


	//   ....[45]....
        /*0394*/ 	.word	0x00001d10
        /*0398*/ 	.word	0x000000ff
        /*039c*/ 	.word	0x00000000
        /*03a0*/ 	.short	0x010a
        /*03a2*/ 	.byte	0x04
	.zero		1


	//   ....[46]....
        /*03a4*/ 	.word	0x00001d50
        /*03a8*/ 	.word	0x000000ff
        /*03ac*/ 	.word	0x00000000
        /*03b0*/ 	.short	0x010a
        /*03b2*/ 	.byte	0x04
	.zero		1


	//   ....[47]....
        /*03b4*/ 	.word	0x00001eb0
        /*03b8*/ 	.word	0x00000005
        /*03bc*/ 	.word	0x00000000
        /*03c0*/ 	.short	0x0101
        /*03c2*/ 	.byte	0x3f
	.zero		1


	//   ....[48]....
        /*03c4*/ 	.word	0x00001fb0
        /*03c8*/ 	.word	0x00000060
        /*03cc*/ 	.word	0x00000000
        /*03d0*/ 	.short	0x0101
        /*03d2*/ 	.byte	0x2f
	.zero		1


	//   ....[49]....
        /*03d4*/ 	.word	0x000020b0
        /*03d8*/ 	.word	0x00000003
        /*03dc*/ 	.word	0x00000000
        /*03e0*/ 	.short	0x0101
        /*03e2*/ 	.byte	0x3f
	.zero		1


	//   ....[50]....
        /*03e4*/ 	.word	0x00002170
        /*03e8*/ 	.word	0x0000005f
        /*03ec*/ 	.word	0x00000010
        /*03f0*/ 	.short	0x010a
        /*03f2*/ 	.byte	0x2a
	.zero		1


	//   ....[51]....
        /*03f4*/ 	.word	0x000063b0
        /*03f8*/ 	.word	0x00000062
        /*03fc*/ 	.word	0x00000000
        /*0400*/ 	.short	0x0101
        /*0402*/ 	.byte	0x2f
	.zero		1


	//   ....[52]....
        /*0404*/ 	.word	0x00006e30
        /*0408*/ 	.word	0x0000000a
        /*040c*/ 	.word	0x00000090
        /*0410*/ 	.short	0x010a
        /*0412*/ 	.byte	0x3f
	.zero		1


	//   ....[53]....
        /*0414*/ 	.word	0x00007220
        /*0418*/ 	.word	0x00000005
        /*041c*/ 	.word	0x00000158
        /*0420*/ 	.short	0x0101
        /*0422*/ 	.byte	0x3f
	.zero		1


	//   ....[54]....
        /*0424*/ 	.word	0x000079a0
        /*0428*/ 	.word	0x00000009
        /*042c*/ 	.word	0x00000000
        /*0430*/ 	.short	0x010a
        /*0432*/ 	.byte	0x3f
	.zero		1


	//   ....[55]....
        /*0434*/ 	.word	0x00007a20
        /*0438*/ 	.word	0x00000008
        /*043c*/ 	.word	0x00000000
        /*0440*/ 	.short	0x010a
        /*0442*/ 	.byte	0x3f
	.zero		1


	//   ....[56]....
        /*0444*/ 	.word	0x00007ab0
        /*0448*/ 	.word	0x00000009
        /*044c*/ 	.word	0x00000000
        /*0450*/ 	.short	0x010a
        /*0452*/ 	.byte	0x3f
	.zero		1


	//   ....[57]....
        /*0454*/ 	.word	0x00007b40
        /*0458*/ 	.word	0x00000008
        /*045c*/ 	.word	0x00000000
        /*0460*/ 	.short	0x010a
        /*0462*/ 	.byte	0x3f
	.zero		1


	//   ....[58]....
        /*0464*/ 	.word	0x00007bd0
        /*0468*/ 	.word	0x00000009
        /*046c*/ 	.word	0x00000000
        /*0470*/ 	.short	0x010a
        /*0472*/ 	.byte	0x3f
	.zero		1


	//   ....[59]....
        /*0474*/ 	.word	0x00007c60
        /*0478*/ 	.word	0x00000008
        /*047c*/ 	.word	0x00000000
        /*0480*/ 	.short	0x010a
        /*0482*/ 	.byte	0x3f
	.zero		1


	//   ....[60]....
        /*0484*/ 	.word	0x00007cf0
        /*0488*/ 	.word	0x00000009
        /*048c*/ 	.word	0x00000000
        /*0490*/ 	.short	0x010a
        /*0492*/ 	.byte	0x3f
	.zero		1


	//   ....[61]....
        /*0494*/ 	.word	0x00007d80
        /*0498*/ 	.word	0x00000008
        /*049c*/ 	.word	0x00000000
        /*04a0*/ 	.short	0x010a
        /*04a2*/ 	.byte	0x3f
	.zero		1


	//   ....[62]....
        /*04a4*/ 	.word	0x00007e10
        /*04a8*/ 	.word	0x00000009
        /*04ac*/ 	.word	0x00000000
        /*04b0*/ 	.short	0x010a
        /*04b2*/ 	.byte	0x3f
	.zero		1


	//   ....[63]....
        /*04b4*/ 	.word	0x00007ea0
        /*04b8*/ 	.word	0x00000008
        /*04bc*/ 	.word	0x00000000
        /*04c0*/ 	.short	0x010a
        /*04c2*/ 	.byte	0x3f
	.zero		1


	//   ....[64]....
        /*04c4*/ 	.word	0x00007f30
        /*04c8*/ 	.word	0x00000009
        /*04cc*/ 	.word	0x00000000
        /*04d0*/ 	.short	0x010a
        /*04d2*/ 	.byte	0x3f
	.zero		1


	//   ....[65]....
        /*04d4*/ 	.word	0x00007fc0
        /*04d8*/ 	.word	0x00000008
        /*04dc*/ 	.word	0x00000000
        /*04e0*/ 	.short	0x010a
        /*04e2*/ 	.byte	0x3f
	.zero		1


	//   ....[66]....
        /*04e4*/ 	.word	0x00008050
        /*04e8*/ 	.word	0x00000009
        /*04ec*/ 	.word	0x00000000
        /*04f0*/ 	.short	0x010a
        /*04f2*/ 	.byte	0x3f
	.zero		1


	//   ....[67]....
        /*04f4*/ 	.word	0x000080e0
        /*04f8*/ 	.word	0x00000008
        /*04fc*/ 	.word	0x00000000
        /*0500*/ 	.short	0x010a
        /*0502*/ 	.byte	0x3f
	.zero		1


	//   ....[68]....
        /*0504*/ 	.word	0x00008170
        /*0508*/ 	.word	0x00000009
        /*050c*/ 	.word	0x00000000
        /*0510*/ 	.short	0x010a
        /*0512*/ 	.byte	0x3f
	.zero		1


	//   ....[69]....
        /*0514*/ 	.word	0x00008200
        /*0518*/ 	.word	0x00000008
        /*051c*/ 	.word	0x00000000
        /*0520*/ 	.short	0x010a
        /*0522*/ 	.byte	0x3f
	.zero		1


	//   ....[70]....
        /*0524*/ 	.word	0x00008290
        /*0528*/ 	.word	0x0000000b
        /*052c*/ 	.word	0x00000000
        /*0530*/ 	.short	0x010a
        /*0532*/ 	.byte	0x3f
	.zero		1


	//   ....[71]....
        /*0534*/ 	.word	0x00008320
        /*0538*/ 	.word	0x00000003
        /*053c*/ 	.word	0x00000000
        /*0540*/ 	.short	0x010a
        /*0542*/ 	.byte	0x3f
	.zero		1


	//   ....[72]....
        /*0544*/ 	.word	0x00008380
        /*0548*/ 	.word	0x00000061
        /*054c*/ 	.word	0x00000000
        /*0550*/ 	.short	0x010a
        /*0552*/ 	.byte	0x3f
	.zero		1


	//   ....[73]....
        /*0554*/ 	.word	0x000083d0
        /*0558*/ 	.word	0x00000003
        /*055c*/ 	.word	0x00000000
        /*0560*/ 	.short	0x010a
        /*0562*/ 	.byte	0x3f
	.zero		1


	//   ....[74]....
        /*0564*/ 	.word	0x00008430
        /*0568*/ 	.word	0x00000005
        /*056c*/ 	.word	0x00000000
        /*0570*/ 	.short	0x010a
        /*0572*/ 	.byte	0x3f
	.zero		1


	//   ....[75]....
        /*0574*/ 	.word	0x00008480
        /*0578*/ 	.word	0x00000061
        /*057c*/ 	.word	0x00000010
        /*0580*/ 	.short	0x010a
        /*0582*/ 	.byte	0x3f
	.zero		1


	//   ....[76]....
        /*0584*/ 	.word	0x00008550
        /*0588*/ 	.word	0x0000000a
        /*058c*/ 	.word	0x00000090
        /*0590*/ 	.short	0x010a
        /*0592*/ 	.byte	0x3f
	.zero		1


	//   ....[77]....
        /*0594*/ 	.word	0x00008620
        /*0598*/ 	.word	0x00000009
        /*059c*/ 	.word	0x00000000
        /*05a0*/ 	.short	0x010a
        /*05a2*/ 	.byte	0x3f
	.zero		1


	//   ....[78]....
        /*05a4*/ 	.word	0x00008670
        /*05a8*/ 	.word	0x00000008
        /*05ac*/ 	.word	0x00000000
        /*05b0*/ 	.short	0x010a
        /*05b2*/ 	.byte	0x3f
	.zero		1


	//   ....[79]....
        /*05b4*/ 	.word	0x000086c0
        /*05b8*/ 	.word	0x00000009
        /*05bc*/ 	.word	0x00000000
        /*05c0*/ 	.short	0x010a
        /*05c2*/ 	.byte	0x3f
	.zero		1


	//   ....[80]....
        /*05c4*/ 	.word	0x00008710
        /*05c8*/ 	.word	0x00000008
        /*05cc*/ 	.word	0x00000000
        /*05d0*/ 	.short	0x010a
        /*05d2*/ 	.byte	0x3f
	.zero		1


	//   ....[81]....
        /*05d4*/ 	.word	0x00008760
        /*05d8*/ 	.word	0x00000009
        /*05dc*/ 	.word	0x00000000
        /*05e0*/ 	.short	0x010a
        /*05e2*/ 	.byte	0x3f
	.zero		1


	//   ....[82]....
        /*05e4*/ 	.word	0x000087b0
        /*05e8*/ 	.word	0x00000008
        /*05ec*/ 	.word	0x00000000
        /*05f0*/ 	.short	0x010a
        /*05f2*/ 	.byte	0x3f
	.zero		1


	//   ....[83]....
        /*05f4*/ 	.word	0x00008800
        /*05f8*/ 	.word	0x00000009
        /*05fc*/ 	.word	0x00000000
        /*0600*/ 	.short	0x010a
        /*0602*/ 	.byte	0x3f
	.zero		1


	//   ....[84]....
        /*0604*/ 	.word	0x00008850
        /*0608*/ 	.word	0x00000008
        /*060c*/ 	.word	0x00000000
        /*0610*/ 	.short	0x010a
        /*0612*/ 	.byte	0x3f
	.zero		1


	//   ....[85]....
        /*0614*/ 	.word	0x000088a0
        /*0618*/ 	.word	0x00000009
        /*061c*/ 	.word	0x00000000
        /*0620*/ 	.short	0x010a
        /*0622*/ 	.byte	0x3f
	.zero		1


	//   ....[86]....
        /*0624*/ 	.word	0x000088f0
        /*0628*/ 	.word	0x00000008
        /*062c*/ 	.word	0x00000000
        /*0630*/ 	.short	0x010a
        /*0632*/ 	.byte	0x3f
	.zero		1


	//   ....[87]....
        /*0634*/ 	.word	0x00008940
        /*0638*/ 	.word	0x00000009
        /*063c*/ 	.word	0x00000000
        /*0640*/ 	.short	0x010a
        /*0642*/ 	.byte	0x3f
	.zero		1


	//   ....[88]....
        /*0644*/ 	.word	0x00008990
        /*0648*/ 	.word	0x00000008
        /*064c*/ 	.word	0x00000000
        /*0650*/ 	.short	0x010a
        /*0652*/ 	.byte	0x3f
	.zero		1


	//   ....[89]....
        /*0654*/ 	.word	0x000089e0
        /*0658*/ 	.word	0x00000009
        /*065c*/ 	.word	0x00000000
        /*0660*/ 	.short	0x010a
        /*0662*/ 	.byte	0x3f
	.zero		1


	//   ....[90]....
        /*0664*/ 	.word	0x00008a30
        /*0668*/ 	.word	0x00000008
        /*066c*/ 	.word	0x00000000
        /*0670*/ 	.short	0x010a
        /*0672*/ 	.byte	0x3f
	.zero		1


	//   ....[91]....
        /*0674*/ 	.word	0x00008a80
        /*0678*/ 	.word	0x00000009
        /*067c*/ 	.word	0x00000000
        /*0680*/ 	.short	0x010a
        /*0682*/ 	.byte	0x3f
	.zero		1


	//   ....[92]....
        /*0684*/ 	.word	0x00008ad0
        /*0688*/ 	.word	0x00000008
        /*068c*/ 	.word	0x00000000
        /*0690*/ 	.short	0x010a
        /*0692*/ 	.byte	0x3f
	.zero		1


	//   ....[93]....
        /*0694*/ 	.word	0x00008b20
        /*0698*/ 	.word	0x0000000b
        /*069c*/ 	.word	0x00000000
        /*06a0*/ 	.short	0x010a
        /*06a2*/ 	.byte	0x3f
	.zero		1


	//----- nvinfo : EIATTR_NUM_MBARRIERS
	.align		4
.L_37:
        /*06a4*/ 	.byte	0x03, 0x38
        /*06a6*/ 	.short	0x002a


	//----- nvinfo : EIATTR_EXIT_INSTR_OFFSETS
	.align		4
        /*06a8*/ 	.byte	0x04, 0x1c
        /*06aa*/ 	.short	(.L_39 - .L_38)


	//   ....[0]....
.L_38:
        /*06ac*/ 	.word	0x000015e0


	//   ....[1]....
        /*06b0*/ 	.word	0x00001640


	//   ....[2]....
        /*06b4*/ 	.word	0x00006a40


	//   ....[3]....
        /*06b8*/ 	.word	0x00006a70


	//   ....[4]....
        /*06bc*/ 	.word	0x00008370


	//----- nvinfo : EIATTR_MAX_THREADS
	.align		4
.L_39:
        /*06c0*/ 	.byte	0x04, 0x05
        /*06c2*/ 	.short	(.L_41 - .L_40)
.L_40:
        /*06c4*/ 	.word	0x00000180
        /*06c8*/ 	.word	0x00000001
        /*06cc*/ 	.word	0x00000001


	//----- nvinfo : EIATTR_CRS_STACK_SIZE
	.align		4
.L_41:
        /*06d0*/ 	.byte	0x04, 0x1e
        /*06d2*/ 	.short	(.L_43 - .L_42)
.L_42:
        /*06d4*/ 	.word	0x00000000


	//----- nvinfo : EIATTR_CBANK_PARAM_SIZE
	.align		4
.L_43:
        /*06d8*/ 	.byte	0x03, 0x19
        /*06da*/ 	.short	0x0470


	//----- nvinfo : EIATTR_PARAM_CBANK
	.align		4
        /*06dc*/ 	.byte	0x04, 0x0a
        /*06de*/ 	.short	(.L_45 - .L_44)
	.align		4
.L_44:
        /*06e0*/ 	.word	index@(.nv.constant0._ZN7cutlass13device_kernelINS_4gemm6kernel13GemmUniversalIN4cute5tupleIJiiiiEEENS1_10collective13CollectiveMmaINS1_34MainloopSm90TmaGmmaWarpSpecializedILi18ENS5_IJNS4_1CILi2EEESB_NSA_ILi1EEEEEENS1_32KernelTmaWarpSpecializedPingpongEEENS5_IJNSA_ILi64EEENSA_ILi128EEENSA_ILi32EEEEEENS_10bfloat16_tENS5_IJlSC_lEEESK_SL_NS4_8TiledMMAINS4_8MMA_AtomIJNS4_4SM904GMMA28MMA_64x128x16_F32BF16BF16_SSILNSP_5MajorE0ELSR_0ELNSP_7ScaleInE1ELSS_1EEEEEENS4_6LayoutINS5_IJSC_SC_SC_EEENS5_IJNSA_ILi0EEESX_SX_EEEEENS5_IJNS4_10UnderscoreES10_S10_EEEEENS4_23SM90_TMA_LOAD_MULTICASTENS4_14ComposedLayoutINS4_7SwizzleILi2ELi4ELi3EEENS4_18smem_ptr_flag_bitsILi16EEENSV_INS5_IJNSA_ILi8EEESI_EEENS5_IJSI_SC_EEEEEEEvNS4_8identityES13_S1D_vS1E_EENS_8epilogue10collective6detail29Sm90TmaWarpSpecializedAdapterINS1H_15DefaultEpilogueISK_SL_SL_NS1G_6thread17LinearCombinationISK_Li1EffLNS1L_9ScaleType4KindE0ELNS_15FloatRoundStyleE2ESK_EENS1_15EpilogueDefaultEEEEEvvEEEEvNT_6ParamsE)
        /*06e4*/ 	.short	0x0210
        /*06e6*/ 	.short	0x0470


	//----- nvinfo : EIATTR_SW_WAR
	.align		4
.L_45:
        /*06e8*/ 	.byte	0x04, 0x36
        /*06ea*/ 	.short	(.L_47 - .L_46)
.L_46:
        /*06ec*/ 	.word	0x00000008
.L_47:


//--------------------- .nv.callgraph             --------------------------
	.section	.nv.callgraph,"",@"SHT_CUDA_CALLGRAPH"
	.align	4
	.sectionentsize	8
	.align		4
        /*0000*/ 	.word	0x00000000
	.align		4
        /*0004*/ 	.word	0xffffffff
	.align		4
        /*0008*/ 	.word	index@(_ZN7cutlass13device_kernelINS_4gemm6kernel13GemmUniversalIN4cute5tupleIJiiiiEEENS1_10collective13CollectiveMmaINS1_34MainloopSm90TmaGmmaWarpSpecializedILi18ENS5_IJNS4_1CILi2EEESB_NSA_ILi1EEEEEENS1_32KernelTmaWarpSpecializedPingpongEEENS5_IJNSA_ILi64EEENSA_ILi128EEENSA_ILi32EEEEEENS_10bfloat16_tENS5_IJlSC_lEEESK_SL_NS4_8TiledMMAINS4_8MMA_AtomIJNS4_4SM904GMMA28MMA_64x128x16_F32BF16BF16_SSILNSP_5MajorE0ELSR_0ELNSP_7ScaleInE1ELSS_1EEEEEENS4_6LayoutINS5_IJSC_SC_SC_EEENS5_IJNSA_ILi0EEESX_SX_EEEEENS5_IJNS4_10UnderscoreES10_S10_EEEEENS4_23SM90_TMA_LOAD_MULTICASTENS4_14ComposedLayoutINS4_7SwizzleILi2ELi4ELi3EEENS4_18smem_ptr_flag_bitsILi16EEENSV_INS5_IJNSA_ILi8EEESI_EEENS5_IJSI_SC_EEEEEEEvNS4_8identityES13_S1D_vS1E_EENS_8epilogue10collective6detail29Sm90TmaWarpSpecializedAdapterINS1H_15DefaultEpilogueISK_SL_SL_NS1G_6thread17LinearCombinationISK_Li1EffLNS1L_9ScaleType4KindE0ELNS_15FloatRoundStyleE2ESK_EENS1_15EpilogueDefaultEEEEEvvEEEEvNT_6ParamsE)
	.align		4
        /*000c*/ 	.word	index@(__assertfail)
	.align		4
        /*0010*/ 	.word	0x00000000
	.align		4
        /*0014*/ 	.word	0xfffffffe
	.align		4
        /*0018*/ 	.word	0x00000000
	.align		4
        /*001c*/ 	.word	0xfffffffd
	.align		4
        /*0020*/ 	.word	0x00000000
	.align		4
        /*0024*/ 	.word	0xfffffffc


//--------------------- .nv.constant4             --------------------------
	.section	.nv.constant4,"a",@progbits
	.align	8
	.align		8
.nv.constant4:
        /*0000*/ 	.dword	__assertfail
	.align		8
        /*0008*/ 	.dword	__unnamed_1
	.align		8
        /*0010*/ 	.dword	_ZN40_INTERNAL_9d15db95_4_k_cu_f1d2043c_196284cuda3std3__45__cpo5beginE
	.align		8
        /*0018*/ 	.dword	_ZN40_INTERNAL_9d15db95_4_k_cu_f1d2043c_196284cuda3std3__45__cpo3endE
	.align		8
        /*0020*/ 	.dword	_ZN40_INTERNAL_9d15db95_4_k_cu_f1d2043c_196284cuda3std3__45__cpo6cbeginE
	.align		8
        /*0028*/ 	.dword	_ZN40_INTERNAL_9d15db95_4_k_cu_f1d2043c_196284cuda3std3__45__cpo4cendE
	.align		8
        /*0030*/ 	.dword	_ZN40_INTERNAL_9d15db95_4_k_cu_f1d2043c_196284cuda3std3__442_GLOBAL__N__9d15db95_4_k_cu_f1d2043c_196286ignoreE
	.align		8
        /*0038*/ 	.dword	_ZN40_INTERNAL_9d15db95_4_k_cu_f1d2043c_196284cuda3std3__419piecewise_constructE
	.align		8
        /*0040*/ 	.dword	_ZN40_INTERNAL_9d15db95_4_k_cu_f1d2043c_196284cuda3std3__48in_placeE
	.align		8
        /*0048*/ 	.dword	_ZN40_INTERNAL_9d15db95_4_k_cu_f1d2043c_196284cuda3std6ranges3__45__cpo4swapE
	.align		8
        /*0050*/ 	.dword	_ZN40_INTERNAL_9d15db95_4_k_cu_f1d2043c_196284cuda3std6ranges3__45__cpo9iter_moveE
	.align		8
        /*0058*/ 	.dword	_ZN40_INTERNAL_9d15db95_4_k_cu_f1d2043c_196284cute7productE
	.align		8
        /*0060*/ 	.dword	_ZN40_INTERNAL_9d15db95_4_k_cu_f1d2043c_196284cute1_E
	.align		8
        /*0068*/ 	.dword	$str$22
	.align		8
        /*0070*/ 	.dword	$str$23


//--------------------- .text._ZN7cutlass13device_kernelINS_4gemm6kernel13GemmUniversalIN4cute5tupleIJiiiiEEENS1_10collective13CollectiveMmaINS1_34MainloopSm90TmaGmmaWarpSpecializedILi18ENS5_IJNS4_1CILi2EEESB_NSA_ILi1EEEEEENS1_32KernelTmaWarpSpecializedPingpongEEENS5_IJNSA_ILi64EEENSA_ILi128EEENSA_ILi32EEEEEENS_10bfloat16_tENS5_IJlSC_lEEESK_SL_NS4_8TiledMMAINS4_8MMA_AtomIJNS4_4SM904GMMA28MMA_64x128x16_F32BF16BF16_SSILNSP_5MajorE0ELSR_0ELNSP_7ScaleInE1ELSS_1EEEEEENS4_6LayoutINS5_IJSC_SC_SC_EEENS5_IJNSA_ILi0EEESX_SX_EEEEENS5_IJNS4_10UnderscoreES10_S10_EEEEENS4_23SM90_TMA_LOAD_MULTICASTENS4_14ComposedLayoutINS4_7SwizzleILi2ELi4ELi3EEENS4_18smem_ptr_flag_bitsILi16EEENSV_INS5_IJNSA_ILi8EEESI_EEENS5_IJSI_SC_EEEEEEEvNS4_8identityES13_S1D_vS1E_EENS_8epilogue10collective6detail29Sm90TmaWarpSpecializedAdapterINS1H_15DefaultEpilogueISK_SL_SL_NS1G_6thread17LinearCombinationISK_Li1EffLNS1L_9ScaleType4KindE0ELNS_15FloatRoundStyleE2ESK_EENS1_15EpilogueDefaultEEEEEvvEEEEvNT_6ParamsE --------------------------
	.section	.text._ZN7cutlass13device_kernelINS_4gemm6kernel13GemmUniversalIN4cute5tupleIJiiiiEEENS1_10collective13CollectiveMmaINS1_34MainloopSm90TmaGmmaWarpSpecializedILi18ENS5_IJNS4_1CILi2EEESB_NSA_ILi1EEEEEENS1_32KernelTmaWarpSpecializedPingpongEEENS5_IJNSA_ILi64EEENSA_ILi128EEENSA_ILi32EEEEEENS_10bfloat16_tENS5_IJlSC_lEEESK_SL_NS4_8TiledMMAINS4_8MMA_AtomIJNS4_4SM904GMMA28MMA_64x128x16_F32BF16BF16_SSILNSP_5MajorE0ELSR_0ELNSP_7ScaleInE1ELSS_1EEEEEENS4_6LayoutINS5_IJSC_SC_SC_EEENS5_IJNSA_ILi0EEESX_SX_EEEEENS5_IJNS4_10UnderscoreES10_S10_EEEEENS4_23SM90_TMA_LOAD_MULTICASTENS4_14ComposedLayoutINS4_7SwizzleILi2ELi4ELi3EEENS4_18smem_ptr_flag_bitsILi16EEENSV_INS5_IJNSA_ILi8EEESI_EEENS5_IJSI_SC_EEEEEEEvNS4_8identityES13_S1D_vS1E_EENS_8epilogue10collective6detail29Sm90TmaWarpSpecializedAdapterINS1H_15DefaultEpilogueISK_SL_SL_NS1G_6thread17LinearCombinationISK_Li1EffLNS1L_9ScaleType4KindE0ELNS_15FloatRoundStyleE2ESK_EENS1_15EpilogueDefaultEEEEEvvEEEEvNT_6ParamsE,"ax",@progbits
	.align	128
.text._ZN7cutlass13device_kernelINS_4gemm6kernel13GemmUniversalIN4cute5tupleIJiiiiEEENS1_10collective13CollectiveMmaINS1_34MainloopSm90TmaGmmaWarpSpecializedILi18ENS5_IJNS4_1CILi2EEESB_NSA_ILi1EEEEEENS1_32KernelTmaWarpSpecializedPingpongEEENS5_IJNSA_ILi64EEENSA_ILi128EEENSA_ILi32EEEEEENS_10bfloat16_tENS5_IJlSC_lEEESK_SL_NS4_8TiledMMAINS4_8MMA_AtomIJNS4_4SM904GMMA28MMA_64x128x16_F32BF16BF16_SSILNSP_5MajorE0ELSR_0ELNSP_7ScaleInE1ELSS_1EEEEEENS4_6LayoutINS5_IJSC_SC_SC_EEENS5_IJNSA_ILi0EEESX_SX_EEEEENS5_IJNS4_10UnderscoreES10_S10_EEEEENS4_23SM90_TMA_LOAD_MULTICASTENS4_14ComposedLayoutINS4_7SwizzleILi2ELi4ELi3EEENS4_18smem_ptr_flag_bitsILi16EEENSV_INS5_IJNSA_ILi8EEESI_EEENS5_IJSI_SC_EEEEEEEvNS4_8identityES13_S1D_vS1E_EENS_8epilogue10collective6detail29Sm90TmaWarpSpecializedAdapterINS1H_15DefaultEpilogueISK_SL_SL_NS1G_6thread17LinearCombinationISK_Li1EffLNS1L_9ScaleType4KindE0ELNS_15FloatRoundStyleE2ESK_EENS1_15EpilogueDefaultEEEEEvvEEEEvNT_6ParamsE:
        .type           _ZN7cutlass13device_kernelINS_4gemm6kernel13GemmUniversalIN4cute5tupleIJiiiiEEENS1_10collective13CollectiveMmaINS1_34MainloopSm90TmaGmmaWarpSpecializedILi18ENS5_IJNS4_1CILi2EEESB_NSA_ILi1EEEEEENS1_32KernelTmaWarpSpecializedPingpongEEENS5_IJNSA_ILi64EEENSA_ILi128EEENSA_ILi32EEEEEENS_10bfloat16_tENS5_IJlSC_lEEESK_SL_NS4_8TiledMMAINS4_8MMA_AtomIJNS4_4SM904GMMA28MMA_64x128x16_F32BF16BF16_SSILNSP_5MajorE0ELSR_0ELNSP_7ScaleInE1ELSS_1EEEEEENS4_6LayoutINS5_IJSC_SC_SC_EEENS5_IJNSA_ILi0EEESX_SX_EEEEENS5_IJNS4_10UnderscoreES10_S10_EEEEENS4_23SM90_TMA_LOAD_MULTICASTENS4_14ComposedLayoutINS4_7SwizzleILi2ELi4ELi3EEENS4_18smem_ptr_flag_bitsILi16EEENSV_INS5_IJNSA_ILi8EEESI_EEENS5_IJSI_SC_EEEEEEEvNS4_8identityES13_S1D_vS1E_EENS_8epilogue10collective6detail29Sm90TmaWarpSpecializedAdapterINS1H_15DefaultEpilogueISK_SL_SL_NS1G_6thread17LinearCombinationISK_Li1EffLNS1L_9ScaleType4KindE0ELNS_15FloatRoundStyleE2ESK_EENS1_15EpilogueDefaultEEEEEvvEEEEvNT_6ParamsE,@function
        .size           _ZN7cutlass13device_kernelINS_4gemm6kernel13GemmUniversalIN4cute5tupleIJiiiiEEENS1_10collective13CollectiveMmaINS1_34MainloopSm90TmaGmmaWarpSpecializedILi18ENS5_IJNS4_1CILi2EEESB_NSA_ILi1EEEEEENS1_32KernelTmaWarpSpecializedPingpongEEENS5_IJNSA_ILi64EEENSA_ILi128EEENSA_ILi32EEEEEENS_10bfloat16_tENS5_IJlSC_lEEESK_SL_NS4_8TiledMMAINS4_8MMA_AtomIJNS4_4SM904GMMA28MMA_64x128x16_F32BF16BF16_SSILNSP_5MajorE0ELSR_0ELNSP_7ScaleInE1ELSS_1EEEEEENS4_6LayoutINS5_IJSC_SC_SC_EEENS5_IJNSA_ILi0EEESX_SX_EEEEENS5_IJNS4_10UnderscoreES10_S10_EEEEENS4_23SM90_TMA_LOAD_MULTICASTENS4_14ComposedLayoutINS4_7SwizzleILi2ELi4ELi3EEENS4_18smem_ptr_flag_bitsILi16EEENSV_INS5_IJNSA_ILi8EEESI_EEENS5_IJSI_SC_EEEEEEEvNS4_8identityES13_S1D_vS1E_EENS_8epilogue10collective6detail29Sm90TmaWarpSpecializedAdapterINS1H_15DefaultEpilogueISK_SL_SL_NS1G_6thread17LinearCombinationISK_Li1EffLNS1L_9ScaleType4KindE0ELNS_15FloatRoundStyleE2ESK_EENS1_15EpilogueDefaultEEEEEvvEEEEvNT_6ParamsE,(.L_x_230 - _ZN7cutlass13device_kernelINS_4gemm6kernel13GemmUniversalIN4cute5tupleIJiiiiEEENS1_10collective13CollectiveMmaINS1_34MainloopSm90TmaGmmaWarpSpecializedILi18ENS5_IJNS4_1CILi2EEESB_NSA_ILi1EEEEEENS1_32KernelTmaWarpSpecializedPingpongEEENS5_IJNSA_ILi64EEENSA_ILi128EEENSA_ILi32EEEEEENS_10bfloat16_tENS5_IJlSC_lEEESK_SL_NS4_8TiledMMAINS4_8MMA_AtomIJNS4_4SM904GMMA28MMA_64x128x16_F32BF16BF16_SSILNSP_5MajorE0ELSR_0ELNSP_7ScaleInE1ELSS_1EEEEEENS4_6LayoutINS5_IJSC_SC_SC_EEENS5_IJNSA_ILi0EEESX_SX_EEEEENS5_IJNS4_10UnderscoreES10_S10_EEEEENS4_23SM90_TMA_LOAD_MULTICASTENS4_14ComposedLayoutINS4_7SwizzleILi2ELi4ELi3EEENS4_18smem_ptr_flag_bitsILi16EEENSV_INS5_IJNSA_ILi8EEESI_EEENS5_IJSI_SC_EEEEEEEvNS4_8identityES13_S1D_vS1E_EENS_8epilogue10collective6detail29Sm90TmaWarpSpecializedAdapterINS1H_15DefaultEpilogueISK_SL_SL_NS1G_6thread17LinearCombinationISK_Li1EffLNS1L_9ScaleType4KindE0ELNS_15FloatRoundStyleE2ESK_EENS1_15EpilogueDefaultEEEEEvvEEEEvNT_6ParamsE)
        .other          _ZN7cutlass13device_kernelINS_4gemm6kernel13GemmUniversalIN4cute5tupleIJiiiiEEENS1_10collective13CollectiveMmaINS1_34MainloopSm90TmaGmmaWarpSpecializedILi18ENS5_IJNS4_1CILi2EEESB_NSA_ILi1EEEEEENS1_32KernelTmaWarpSpecializedPingpongEEENS5_IJNSA_ILi64EEENSA_ILi128EEENSA_ILi32EEEEEENS_10bfloat16_tENS5_IJlSC_lEEESK_SL_NS4_8TiledMMAINS4_8MMA_AtomIJNS4_4SM904GMMA28MMA_64x128x16_F32BF16BF16_SSILNSP_5MajorE0ELSR_0ELNSP_7ScaleInE1ELSS_1EEEEEENS4_6LayoutINS5_IJSC_SC_SC_EEENS5_IJNSA_ILi0EEESX_SX_EEEEENS5_IJNS4_10UnderscoreES10_S10_EEEEENS4_23SM90_TMA_LOAD_MULTICASTENS4_14ComposedLayoutINS4_7SwizzleILi2ELi4ELi3EEENS4_18smem_ptr_flag_bitsILi16EEENSV_INS5_IJNSA_ILi8EEESI_EEENS5_IJSI_SC_EEEEEEEvNS4_8identityES13_S1D_vS1E_EENS_8epilogue10collective6detail29Sm90TmaWarpSpecializedAdapterINS1H_15DefaultEpilogueISK_SL_SL_NS1G_6thread17LinearCombinationISK_Li1EffLNS1L_9ScaleType4KindE0ELNS_15FloatRoundStyleE2ESK_EENS1_15EpilogueDefaultEEEEEvvEEEEvNT_6ParamsE,@"STO_CUDA_ENTRY STV_DEFAULT"
_ZN7cutlass13device_kernelINS_4gemm6kernel13GemmUniversalIN4cute5tupleIJiiiiEEENS1_10collective13CollectiveMmaINS1_34MainloopSm90TmaGmmaWarpSpecializedILi18ENS5_IJNS4_1CILi2EEESB_NSA_ILi1EEEEEENS1_32KernelTmaWarpSpecializedPingpongEEENS5_IJNSA_ILi64EEENSA_ILi128EEENSA_ILi32EEEEEENS_10bfloat16_tENS5_IJlSC_lEEESK_SL_NS4_8TiledMMAINS4_8MMA_AtomIJNS4_4SM904GMMA28MMA_64x128x16_F32BF16BF16_SSILNSP_5MajorE0ELSR_0ELNSP_7ScaleInE1ELSS_1EEEEEENS4_6LayoutINS5_IJSC_SC_SC_EEENS5_IJNSA_ILi0EEESX_SX_EEEEENS5_IJNS4_10UnderscoreES10_S10_EEEEENS4_23SM90_TMA_LOAD_MULTICASTENS4_14ComposedLayoutINS4_7SwizzleILi2ELi4ELi3EEENS4_18smem_ptr_flag_bitsILi16EEENSV_INS5_IJNSA_ILi8EEESI_EEENS5_IJSI_SC_EEEEEEEvNS4_8identityES13_S1D_vS1E_EENS_8epilogue10collective6detail29Sm90TmaWarpSpecializedAdapterINS1H_15DefaultEpilogueISK_SL_SL_NS1G_6thread17LinearCombinationISK_Li1EffLNS1L_9ScaleType4KindE0ELNS_15FloatRoundStyleE2ESK_EENS1_15EpilogueDefaultEEEEEvvEEEEvNT_6ParamsE:
[----:B------:R-:W0:Y:S02]  /*0000*/  LDC R1, c[0x0][0x28] ;  /* 0x00000a00ff017b82 */ /* 0x000e240000000800 */
[----:B0-----:R-:W-:Y:S01]  /*0010*/  VIADD R1, R1, 0xfffffff8 ;  /* 0xfffffff801017836 */ /* 0x001fe20000000000 */
[----:B------:R-:W0:Y:S01]  /*0020*/  S2R R4, SR_TID.X ;  /* 0x0000000000047919 */ /* 0x000e220000002100 */
[----:B------:R-:W-:Y:S01]  /*0030*/  ELECT P0, URZ, PT ;  /* 0x00000000003f782f */ /* 0x000fe20003800000 */
[----:B------:R-:W-:Y:S01]  /*0040*/  BSSY B0, `(.L_x_0) ;  /* 0x000000f000007945 */ /* 0x000fe20003800000 */
[--C-:B0-----:R-:W-:Y:S02]  /*0050*/  SHF.R.U32.HI R2, RZ, 0x5, R4.reuse ;  /* 0x00000005ff027819 */ /* 0x101fe40000011604 */
[----:B------:R-:W-:-:S03]  /*0060*/  SHF.R.U32.HI R7, RZ, 0x7, R4 ;  /* 0x00000007ff077819 */ /* 0x000fc60000011604 */
[----:B------:R-:W0:Y:S04]  /*0070*/  SHFL.IDX PT, R5, R2, RZ, 0x1f ;  /* 0x00001fff02057589 */ /* 0x000e2800000e0000 */
[----:B------:R1:W2:Y:S01]  /*0080*/  SHFL.IDX PT, R10, R7, RZ, 0x1f ;  /* 0x00001fff070a7589 */ /* 0x0002a200000e0000 */
[----:B0-----:R-:W-:-:S13]  /*0090*/  ISETP.NE.OR P0, PT, R5, RZ, !P0 ;  /* 0x000000ff0500720c */ /* 0x001fda0004705670 */
[----:B-12---:R-:W-:Y:S05]  /*00a0*/  @P0 BRA `(.L_x_1) ;  /* 0x0000000000200947 */ /* 0x006fea0003800000 */
[----:B------:R-:W-:Y:S02]  /*00b0*/  ULDC.64 UR4, c[0x0][0x198] ;  /* 0x0000660000047ab9 */ /* 0x000fe40000000a00 */
[----:B------:R-:W-:Y:S02]  /*00c0*/  UIADD3 UR6, UP0, UR4, 0xf0, URZ ;  /* 0x000000f004067890 */ /* 0x000fe4000ff1e03f */
[----:B------:R-:W-:Y:S02]  /*00d0*/  UIADD3 UR4, UP1, UR4, 0x1f0, URZ ;  /* 0x000001f004047890 */ /* 0x000fe4000ff3e03f */
[----:B------:R-:W-:Y:S02]  /*00e0*/  UIADD3.X UR7, URZ, UR5, URZ, UP0, !UPT ;  /* 0x000000053f077290 */ /* 0x000fe400087fe43f */
[----:B------:R-:W-:-:S07]  /*00f0*/  UIADD3.X UR5, URZ, UR5, URZ, UP1, !UPT ;  /* 0x000000053f057290 */ /* 0x000fce0008ffe43f */
[----:B------:R0:W-:Y:S02]  /*0100*/  UTMACCTL.PF [UR6] ;  /* 0x00000000060079b9 */ /* 0x0001e40008040000 */
[----:B------:R0:W-:Y:S02]  /*0110*/  UTMACCTL.PF [UR4] ;  /* 0x00000000040079b9 */ /* 0x0001e40008040000 */
[----:B0-----:R-:W-:Y:S01]  /*0120*/  NOP ;  /* 0x0000000000007918 */ /* 0x001fe20000000000 */
.L_x_1:
[----:B------:R-:W-:Y:S05]  /*0130*/  BSYNC B0 ;  /* 0x0000000000007941 */ /* 0x000fea0003800000 */
.L_x_0:
[----:B------:R-:W0:Y:S01]  /*0140*/  SHFL.IDX PT, R8, R2, RZ, 0x1f ;  /* 0x00001fff02087589 */ /* 0x000e2200000e0000 */
[----:B------:R-:W-:-:S04]  /*0150*/  SHF.R.S32.HI R3, RZ, 0x1f, R4 ;  /* 0x0000001fff037819 */ /* 0x000fc80000011404 */
[----:B------:R-:W-:Y:S02]  /*0160*/  LEA.HI R3, R3, R4, RZ, 0x7 ;  /* 0x0000000403037211 */ /* 0x000fe400078f38ff */
[----:B0-----:R-:W-:-:S13]  /*0170*/  ISETP.NE.AND P0, PT, R8, RZ, PT ;  /* 0x000000ff0800720c */ /* 0x001fda0003f05270 */
[----:B------:R-:W-:Y:S05]  /*0180*/  @P0 BRA `(.L_x_2) ;  /* 0x0000000000d40947 */ /* 0x000fea0003800000 */
[----:B------:R-:W-:Y:S01]  /*0190*/  ELECT P0, URZ, PT ;  /* 0x00000000003f782f */ /* 0x000fe20003800000 */
[----:B------:R-:W-:-:S12]  /*01a0*/  BSSY B0, `(.L_x_2) ;  /* 0x0000033000007945 */ /* 0x000fd80003800000 */
[----:B------:R-:W-:Y:S05]  /*01b0*/  @!P0 BRA `(.L_x_3) ;  /* 0x0000000000c48947 */ /* 0x000fea0003800000 */
[----:B------:R-:W0:Y:S01]  /*01c0*/  S2UR UR8, SR_CgaCtaId ;  /* 0x00000000000879c3 */ /* 0x000e220000008800 */
[----:B------:R-:W-:Y:S01]  /*01d0*/  UMOV UR4, 0x400 ;  /* 0x0000040000047882 */ /* 0x000fe20000000000 */
[----:B------:R-:W-:Y:S01]  /*01e0*/  UMOV UR5, 0x1 ;  /* 0x0000000100057882 */ /* 0x000fe20000000000 */
[----:B------:R-:W-:Y:S02]  /*01f0*/  UMOV UR6, 0x3 ;  /* 0x0000000300067882 */ /* 0x000fe40000000000 */
[----:B------:R-:W-:-:S04]  /*0200*/  UIADD3 UR6, -UR6, 0x100000, URZ ;  /* 0x0010000006067890 */ /* 0x000fc8000fffe13f */
[----:B------:R-:W-:Y:S02]  /*0210*/  USHF.L.U32 UR7, UR6, 0xb, URZ ;  /* 0x0000000b06077899 */ /* 0x000fe4000800063f */
[----:B------:R-:W-:Y:S02]  /*0220*/  USHF.L.U32 UR6, UR6, 0x1, URZ ;  /* 0x0000000106067899 */ /* 0x000fe4000800063f */
[----:B0-----:R-:W-:Y:S02]  /*0230*/  ULEA UR8, UR8, UR4, 0x18 ;  /* 0x0000000408087291 */ /* 0x001fe4000f8ec03f */
[----:B------:R-:W-:-:S04]  /*0240*/  UIADD3 UR4, -UR5, 0x100000, URZ ;  /* 0x0010000005047890 */ /* 0x000fc8000fffe13f */
[----:B------:R-:W-:Y:S02]  /*0250*/  USHF.L.U32 UR5, UR4, 0xb, URZ ;  /* 0x0000000b04057899 */ /* 0x000fe4000800063f */
[----:B------:R-:W-:Y:S01]  /*0260*/  USHF.L.U32 UR4, UR4, 0x1, URZ ;  /* 0x0000000104047899 */ /* 0x000fe2000800063f */
[----:B------:R-:W0:Y:S11]  /*0270*/  FENCE.VIEW.ASYNC.S ;  /* 0x00000000000073c6 */ /* 0x000e360000000000 */
[----:B0-----:R0:W1:Y:S01]  /*0280*/  SYNCS.EXCH.64 URZ, [UR8], UR4 ;  /* 0x00000004083f75b2 */ /* 0x0010620008000100 */
[----:B------:R0:W2:Y:S01]  /*0290*/  SYNCS.EXCH.64 URZ, [UR8+0x90], UR6 ;  /* 0x00009006083f75b2 */ /* 0x0000a20008000100 */
[----:B------:R0:W3:Y:S01]  /*02a0*/  SYNCS.EXCH.64 URZ, [UR8+0x8], UR4 ;  /* 0x00000804083f75b2 */ /* 0x0000e20008000100 */
[----:B------:R0:W4:Y:S01]  /*02b0*/  SYNCS.EXCH.64 URZ, [UR8+0x98], UR6 ;  /* 0x00009806083f75b2 */ /* 0x0001220008000100 */
[----:B------:R0:W0:Y:S01]  /*02c0*/  SYNCS.EXCH.64 URZ, [UR8+0x10], UR4 ;  /* 0x00001004083f75b2 */ /* 0x0000220008000100 */
        /* <DEDUP_REMOVED lines=31> */
[----:B-1234-:R-:W-:Y:S01]  /*04c0*/  NOP ;  /* 0x0000000000007918 */ /* 0x01efe20000000000 */
.L_x_3:
[----:B0-----:R-:W-:Y:S05]  /*04d0*/  BSYNC B0 ;  /* 0x0000000000007941 */ /* 0x001fea0003800000 */
.L_x_2:
[----:B------:R-:W0:Y:S01]  /*04e0*/  SHFL.IDX PT, R13, R2, RZ, 0x1f ;  /* 0x00001fff020d7589 */ /* 0x000e2200000e0000 */
[----:B------:R-:W1:Y:S01]  /*04f0*/  S2UR UR12, SR_CTAID.X ;  /* 0x00000000000c79c3 */ /* 0x000e620000002500 */
[----:B------:R-:W-:Y:S02]  /*0500*/  LOP3.LUT R3, R3, 0xffffff80, RZ, 0xc0, !PT ;  /* 0xffffff8003037812 */ /* 0x000fe400078ec0ff */
[----:B------:R-:W-:Y:S01]  /*0510*/  ELECT P0, URZ, PT ;  /* 0x00000000003f782f */ /* 0x000fe20003800000 */
[----:B------:R2:W3:Y:S01]  /*0520*/  SHFL.IDX PT, R12, R2, RZ, 0x1f ;  /* 0x00001fff020c7589 */ /* 0x0004e200000e0000 */
[----:B------:R-:W-:Y:S01]  /*0530*/  ELECT P1, URZ, PT ;  /* 0x00000000003f782f */ /* 0x000fe20003820000 */
[----:B------:R-:W-:Y:S01]  /*0540*/  NOP ;  /* 0x0000000000007918 */ /* 0x000fe20000000000 */
[----:B------:R-:W-:Y:S01]  /*0550*/  IMAD.IADD R3, R4, 0x1, -R3 ;  /* 0x0000000104037824 */ /* 0x000fe200078e0a03 */
[----:B------:R-:W4:Y:S01]  /*0560*/  S2R R6, SR_CTAID.Y ;  /* 0x0000000000067919 */ /* 0x000f220000002600 */
[----:B------:R-:W-:Y:S01]  /*0570*/  ULDC UR4, c[0x0][0x150] ;  /* 0x0000540000047ab9 */ /* 0x000fe20000000800 */
[----:B------:R-:W5:Y:S01]  /*0580*/  LDC R14, c[0x0][0x144] ;  /* 0x00005100ff0e7b82 */ /* 0x000f620000000800 */
[----:B------:R-:W-:Y:S01]  /*0590*/  UMOV UR11, 0x80 ;  /* 0x00000080000b7882 */ /* 0x000fe20000000000 */
[----:B------:R-:W-:Y:S01]  /*05a0*/  SHF.R.S32.HI R0, RZ, 0x1f, R3 ;  /* 0x0000001fff007819 */ /* 0x000fe20000011403 */
[----:B------:R-:W-:Y:S01]  /*05b0*/  NOP ;  /* 0x0000000000007918 */ /* 0x000fe20000000000 */
[C---:B------:R-:W-:Y:S01]  /*05c0*/  VIADD R35, R10.reuse, 0xffffffff ;  /* 0xffffffff0a237836 */ /* 0x040fe20000000000 */
[----:B------:R-:W-:Y:S01]  /*05d0*/  ISETP.NE.AND P4, PT, R10, RZ, PT ;  /* 0x000000ff0a00720c */ /* 0x000fe20003f85270 */
[----:B------:R-:W-:Y:S01]  /*05e0*/  IMAD.MOV.U32 R89, RZ, RZ, 0x1 ;  /* 0x00000001ff597424 */ /* 0x000fe200078e00ff */
[----:B------:R-:W-:Y:S01]  /*05f0*/  LEA.HI R9, R0, R3, RZ, 0x3 ;  /* 0x0000000300097211 */ /* 0x000fe200078f18ff */
[----:B------:R-:W5:Y:S01]  /*0600*/  LDC R15, c[0x0][0x140] ;  /* 0x00005000ff0f7b82 */ /* 0x000f620000000800 */
[----:B------:R-:W-:-:S02]  /*0610*/  ISETP.GE.U32.AND P6, PT, R35, 0x2, PT ;  /* 0x000000022300780c */ /* 0x000fc40003fc6070 */
[--C-:B------:R-:W-:Y:S02]  /*0620*/  SHF.R.S32.HI R11, RZ, 0x3, R9.reuse ;  /* 0x00000003ff0b7819 */ /* 0x100fe40000011409 */
[----:B--2---:R-:W-:Y:S02]  /*0630*/  SHF.R.S32.HI R2, RZ, 0x1f, R9 ;  /* 0x0000001fff027819 */ /* 0x004fe40000011409 */
[----:B------:R-:W-:Y:S01]  /*0640*/  SHF.R.S32.HI R9, RZ, 0x1f, R8 ;  /* 0x0000001fff097819 */ /* 0x000fe20000011408 */
[----:B------:R-:W2:Y:S01]  /*0650*/  LDC R25, c[0x0][0x148] ;  /* 0x00005200ff197b82 */ /* 0x000ea20000000800 */
[----:B0-----:R-:W-:Y:S02]  /*0660*/  ISETP.NE.OR P0, PT, R13, RZ, !P0 ;  /* 0x000000ff0d00720c */ /* 0x001fe40004705670 */
[----:B-1----:R-:W-:Y:S02]  /*0670*/  I2FP.F32.U32 R13, UR12 ;  /* 0x0000000c000d7c45 */ /* 0x002fe40008201000 */
[----:B------:R-:W-:-:S02]  /*0680*/  LEA.HI R2, R2, R11, RZ, 0x2 ;  /* 0x0000000b02027211 */ /* 0x000fc400078f10ff */
[----:B------:R-:W-:Y:S01]  /*0690*/  LEA.HI R9, R9, R8, RZ, 0x2 ;  /* 0x0000000809097211 */ /* 0x000fe200078f10ff */
[----:B------:R-:W-:Y:S01]  /*06a0*/  FMUL R13, R13, UR4 ;  /* 0x000000040d0d7c20 */ /* 0x000fe20008400000 */
[----:B---3--:R-:W-:Y:S01]  /*06b0*/  ISETP.NE.OR P1, PT, R12, RZ, !P1 ;  /* 0x000000ff0c00720c */ /* 0x008fe20004f25670 */
[----:B------:R-:W-:Y:S01]  /*06c0*/  ULDC UR4, c[0x0][0x154] ;  /* 0x0000550000047ab9 */ /* 0x000fe20000000800 */
[----:B------:R-:W-:Y:S02]  /*06d0*/  LOP3.LUT R12, R2, 0xfffffffc, RZ, 0xc0, !PT ;  /* 0xfffffffc020c7812 */ /* 0x000fe400078ec0ff */
[----:B------:R-:W-:Y:S01]  /*06e0*/  LOP3.LUT R9, R9, 0x3ffffffc, RZ, 0xc0, !PT ;  /* 0x3ffffffc09097812 */ /* 0x000fe200078ec0ff */
[----:B------:R-:W0:Y:S01]  /*06f0*/  F2I.U32.TRUNC.NTZ R13, R13 ;  /* 0x0000000d000d7305 */ /* 0x000e22000020f000 */
[----:B------:R-:W-:Y:S01]  /*0700*/  SHF.R.S32.HI R2, RZ, 0x1f, R5 ;  /* 0x0000001fff027819 */ /* 0x000fe20000011405 */
[----:B------:R-:W-:Y:S01]  /*0710*/  IMAD.IADD R12, R11, 0x1, -R12 ;  /* 0x000000010b0c7824 */ /* 0x000fe200078e0a0c */
[----:B------:R-:W-:Y:S01]  /*0720*/  VOTEU.ALL UP1, P0 ;  /* 0x00000000003f7886 */ /* 0x000fe20000020000 */
[----:B------:R-:W-:Y:S01]  /*0730*/  IMAD.IADD R9, R8, 0x1, -R9 ;  /* 0x0000000108097824 */ /* 0x000fe200078e0a09 */
[----:B------:R-:W-:Y:S01]  /*0740*/  LEA.HI R2, R2, R5, RZ, 0x2 ;  /* 0x0000000502027211 */ /* 0x000fe200078f10ff */
[----:B------:R-:W-:Y:S01]  /*0750*/  VOTEU.ALL UP0, P0 ;  /* 0x00000000003f7886 */ /* 0x000fe20000000000 */
[----:B----4-:R-:W-:Y:S01]  /*0760*/  I2FP.F32.U32 R8, R6 ;  /* 0x0000000600087245 */ /* 0x010fe20000201000 */
[----:B------:R-:W-:Y:S01]  /*0770*/  IMAD R9, R9, 0x4, R12 ;  /* 0x0000000409097824 */ /* 0x000fe200078e020c */
[----:B------:R-:W-:Y:S01]  /*0780*/  LOP3.LUT R2, R2, 0xfffffffc, RZ, 0xc0, !PT ;  /* 0xfffffffc02027812 */ /* 0x000fe200078ec0ff */
[----:B------:R-:W-:Y:S01]  /*0790*/  VOTEU.ALL UP2, P1 ;  /* 0x00000000003f7886 */ /* 0x000fe20000840000 */
[----:B------:R-:W1:Y:S01]  /*07a0*/  @!UP1 S2UR UR7, SR_CgaCtaId ;  /* 0x00000000000799c3 */ /* 0x000e620000008800 */
[----:B------:R-:W-:Y:S01]  /*07b0*/  FMUL R8, R8, UR4 ;  /* 0x0000000408087c20 */ /* 0x000fe20008400000 */
[----:B------:R-:W-:Y:S01]  /*07c0*/  IMAD.SHL.U32 R88, R9, 0x4, RZ ;  /* 0x0000000409587824 */ /* 0x000fe200078e00ff */
[----:B------:R-:W-:Y:S01]  /*07d0*/  UMOV UR4, 0x20 ;  /* 0x0000002000047882 */ /* 0x000fe20000000000 */
[----:B------:R-:W-:Y:S01]  /*07e0*/  IMAD.IADD R5, R5, 0x1, -R2 ;  /* 0x0000000105057824 */ /* 0x000fe200078e0a02 */
[----:B------:R-:W-:Y:S01]  /*07f0*/  LEA.HI R2, R9, R9, RZ, 0x1 ;  /* 0x0000000909027211 */ /* 0x000fe200078f08ff */
[----:B0-----:R-:W-:Y:S01]  /*0800*/  IMAD.MOV R13, RZ, RZ, -R13 ;  /* 0x000000ffff0d7224 */ /* 0x001fe200078e0a0d */
[----:B------:R-:W0:Y:S01]  /*0810*/  F2I.U32.TRUNC.NTZ R8, R8 ;  /* 0x0000000800087305 */ /* 0x000e22000020f000 */
[----:B------:R-:W3:Y:S01]  /*0820*/  @!UP2 S2UR UR10, SR_CgaCtaId ;  /* 0x00000000000aa9c3 */ /* 0x000ee20000008800 */
[----:B------:R-:W-:Y:S01]  /*0830*/  LOP3.LUT R2, R2, 0xfffffffe, RZ, 0xc0, !PT ;  /* 0xfffffffe02027812 */ /* 0x000fe200078ec0ff */
[----:B-----5:R-:W-:Y:S01]  /*0840*/  IMAD R21, R14, R13, UR12 ;  /* 0x0000000c0e157e24 */ /* 0x020fe2000f8e020d */
[----:B------:R-:W-:Y:S01]  /*0850*/  @!UP1 UMOV UR6, 0x400 ;  /* 0x0000040000069882 */ /* 0x000fe20000000000 */
[----:B------:R-:W-:-:S04]  /*0860*/  @!UP1 UIADD3 UR4, -UR4, 0x100000, URZ ;  /* 0x0010000004049890 */ /* 0x000fc8000fffe13f */
[----:B------:R-:W-:Y:S02]  /*0870*/  @!UP1 USHF.L.U32 UR5, UR4, 0xb, URZ ;  /* 0x0000000b04059899 */ /* 0x000fe4000800063f */
[----:B------:R-:W-:Y:S01]  /*0880*/  @!UP1 USHF.L.U32 UR4, UR4, 0x1, URZ ;  /* 0x0000000104049899 */ /* 0x000fe2000800063f */
[C---:B------:R-:W-:Y:S01]  /*0890*/  LOP3.LUT R88, R9.reuse, 0xc, R88, 0x78, !PT ;  /* 0x0000000c09587812 */ /* 0x040fe200078e7858 */
[----:B------:R-:W-:Y:S01]  /*08a0*/  IMAD.IADD R2, R9, 0x1, -R2 ;  /* 0x0000000109027824 */ /* 0x000fe200078e0a02 */
[----:B------:R-:W-:Y:S01]  /*08b0*/  @!UP2 UMOV UR9, 0x400 ;  /* 0x000004000009a882 */ /* 0x000fe20000000000 */
[----:B------:R-:W-:Y:S01]  /*08c0*/  VOTEU.ALL UP3, P1 ;  /* 0x00000000003f7886 */ /* 0x000fe20000860000 */
[----:B------:R-:W-:Y:S01]  /*08d0*/  VOTEU.ALL UP4, P1 ;  /* 0x00000000003f7886 */ /* 0x000fe20000880000 */
[----:B------:R-:W-:Y:S01]  /*08e0*/  VOTEU.ALL UP5, P1 ;  /* 0x00000000003f7886 */ /* 0x000fe200008a0000 */
[----:B------:R-:W-:Y:S01]  /*08f0*/  ISETP.NE.AND P3, PT, R2, R21, PT ;  /* 0x000000150200720c */ /* 0x000fe20003f65270 */
[----:B------:R4:W4:Y:S01]  /*0900*/  SHFL.IDX PT, R14, R7, RZ, 0x1f ;  /* 0x00001fff070e7589 */ /* 0x00092200000e0000 */
[----:B------:R-:W-:Y:S01]  /*0910*/  ISETP.EQ.U32.AND P2, PT, R15, 0x1, PT ;  /* 0x000000010f00780c */ /* 0x000fe20003f42070 */
[----:B0-----:R-:W-:Y:S01]  /*0920*/  IMAD.MOV R20, RZ, RZ, -R8 ;  /* 0x000000ffff147224 */ /* 0x001fe200078e0a08 */
[----:B-1----:R-:W-:-:S02]  /*0930*/  @!UP1 ULEA UR8, UR7, UR6, 0x18 ;  /* 0x0000000607089291 */ /* 0x002fc4000f8ec03f */
[----:B------:R-:W-:-:S04]  /*0940*/  @!UP2 UIADD3 UR6, -UR11, 0x100000, URZ ;  /* 0x001000000b06a890 */ /* 0x000fc8000fffe13f */
[----:B------:R-:W-:Y:S02]  /*0950*/  @!UP2 USHF.L.U32 UR7, UR6, 0xb, URZ ;  /* 0x0000000b0607a899 */ /* 0x000fe4000800063f */
[----:B------:R-:W-:Y:S01]  /*0960*/  @!UP2 USHF.L.U32 UR6, UR6, 0x1, URZ ;  /* 0x000000010606a899 */ /* 0x000fe2000800063f */
[----:B--2---:R-:W-:Y:S01]  /*0970*/  IMAD R9, R25, R20, R6 ;  /* 0x0000001419097224 */ /* 0x004fe200078e0206 */
[----:B------:R-:W-:Y:S01]  /*0980*/  VOTEU.ALL UP1, P0 ;  /* 0x00000000003f7886 */ /* 0x000fe20000020000 */
[----:B------:R-:W-:Y:S01]  /*0990*/  LOP3.LUT P0, RZ, R3, 0x7, RZ, 0xc0, !PT ;  /* 0x0000000703ff7812 */ /* 0x000fe2000780c0ff */
[----:B---3--:R-:W-:Y:S01]  /*09a0*/  @!UP2 ULEA UR9, UR10, UR9, 0x18 ;  /* 0x000000090a09a291 */ /* 0x008fe2000f8ec03f */
[----:B------:R-:W-:Y:S01]  /*09b0*/  @P3 LEA.HI R2, R88, R88, RZ, 0x1 ;  /* 0x0000005858023211 */ /* 0x000fe200078f08ff */
[----:B------:R-:W-:Y:S01]  /*09c0*/  VOTEU.ALL UP2, P1 ;  /* 0x00000000003f7886 */ /* 0x000fe20000840000 */
[----:B------:R-:W-:Y:S01]  /*09d0*/  ISETP.NE.AND P1, PT, R5, 0x3, PT ;  /* 0x000000030500780c */ /* 0x000fe20003f25270 */
[----:B------:R-:W0:Y:S02]  /*09e0*/  FENCE.VIEW.ASYNC.S ;  /* 0x00000000000073c6 */ /* 0x000e240000000000 */
[----:B0-----:R0:W1:Y:S01]  /*09f0*/  @!UP0 SYNCS.EXCH.64 URZ, [UR8+0x150], UR4 ;  /* 0x00015004083f85b2 */ /* 0x0010620008000100 */
[----:B------:R-:W-:-:S02]  /*0a00*/  @P3 SHF.R.S32.HI R2, RZ, 0x1, R2 ;  /* 0x00000001ff023819 */ /* 0x000fc40000011402 */
[----:B------:R-:W-:Y:S02]  /*0a10*/  ISETP.EQ.OR P1, PT, R5, RZ, !P1 ;  /* 0x000000ff0500720c */ /* 0x000fe40004f22670 */
[----:B------:R-:W-:Y:S02]  /*0a20*/  @P3 ISETP.NE.AND P5, PT, R2, R9, PT ;  /* 0x000000090200320c */ /* 0x000fe40003fa5270 */
[----:B------:R-:W-:Y:S02]  /*0a30*/  ISETP.LT.U32.AND P0, PT, R88, 0x4, !P0 ;  /* 0x000000045800780c */ /* 0x000fe40004701070 */
[----:B------:R-:W-:Y:S02]  /*0a40*/  ISETP.EQ.AND P1, PT, R10, RZ, P1 ;  /* 0x000000ff0a00720c */ /* 0x000fe40000f22270 */
[----:B------:R-:W-:Y:S02]  /*0a50*/  SEL R2, RZ, 0x1, !P0 ;  /* 0x00000001ff027807 */ /* 0x000fe40004000000 */
[----:B------:R-:W-:-:S02]  /*0a60*/  @P3 SEL R89, RZ, 0x1, P5 ;  /* 0x00000001ff593807 */ /* 0x000fc40002800000 */
[----:B------:R-:W-:Y:S01]  /*0a70*/  SEL R16, RZ, 0x1, !P1 ;  /* 0x00000001ff107807 */ /* 0x000fe20004800000 */
[----:B------:R0:W2:Y:S01]  /*0a80*/  @!UP1 SYNCS.EXCH.64 URZ, [UR8+0x158], UR4 ;  /* 0x00015804083f95b2 */ /* 0x0000a20008000100 */
[----:B------:R-:W-:Y:S01]  /*0a90*/  NOP ;  /* 0x0000000000007918 */ /* 0x000fe20000000000 */
[----:B------:R-:W-:Y:S02]  /*0aa0*/  LOP3.LUT R89, R89, R2, RZ, 0xc0, !PT ;  /* 0x0000000259597212 */ /* 0x000fe400078ec0ff */
[----:B------:R-:W-:Y:S01]  /*0ab0*/  SEL R16, R16, 0x2, P6 ;  /* 0x0000000210107807 */ /* 0x000fe20003000000 */
[----:B------:R0:W3:Y:S01]  /*0ac0*/  @!UP2 SYNCS.EXCH.64 URZ, [UR9+0x130], UR6 ;  /* 0x00013006093fa5b2 */ /* 0x0000e20008000100 */
[----:B------:R0:W0:Y:S01]  /*0ad0*/  @!UP3 SYNCS.EXCH.64 URZ, [UR9+0x138], UR6 ;  /* 0x00013806093fb5b2 */ /* 0x0000220008000100 */
[----:B------:R0:W0:Y:S01]  /*0ae0*/  @!UP4 SYNCS.EXCH.64 URZ, [UR9+0x140], UR6 ;  /* 0x00014006093fc5b2 */ /* 0x0000220008000100 */
[----:B------:R0:W0:Y:S01]  /*0af0*/  @!UP5 SYNCS.EXCH.64 URZ, [UR9+0x148], UR6 ;  /* 0x00014806093fd5b2 */ /* 0x0000220008000100 */
[----:B------:R-:W-:Y:S01]  /*0b00*/  NOP ;  /* 0x0000000000007918 */ /* 0x000fe20000000000 */
[----:B-1--4-:R-:W-:Y:S05]  /*0b10*/  @!P2 BRA `(.L_x_4) ;  /* 0x000000000008a947 */ /* 0x012fea0003800000 */
[----:B0-23--:R-:W-:Y:S01]  /*0b20*/  UCGABAR_ARV ;  /* 0x00000000000079c7 */ /* 0x00dfe20008000000 */
[----:B------:R-:W-:Y:S05]  /*0b30*/  BRA `(.L_x_5) ;  /* 0x0000000000047947 */ /* 0x000fea0003800000 */
.L_x_4:
[----:B0-23--:R-:W-:Y:S01]  /*0b40*/  NOP ;  /* 0x0000000000007918 */ /* 0x00dfe20000000000 */
.L_x_5:
[----:B------:R-:W-:Y:S01]  /*0b50*/  ULDC.64 UR4, c[0x0][0x598] ;  /* 0x0001660000047ab9 */ /* 0x000fe20000000a00 */
[----:B------:R-:W-:Y:S01]  /*0b60*/  ULDC.64 UR36, c[0x0][0x208] ;  /* 0x0000820000247ab9 */ /* 0x000fe20000000a00 */
[----:B------:R-:W-:-:S04]  /*0b70*/  ISETP.NE.U32.AND P0, PT, RZ, UR4, PT ;  /* 0x00000004ff007c0c */ /* 0x000fc8000bf05070 */
[----:B------:R-:W-:-:S13]  /*0b80*/  ISETP.NE.AND.EX P0, PT, RZ, UR5, PT, P0 ;  /* 0x00000005ff007c0c */ /* 0x000fda000bf05300 */
[----:B------:R-:W-:Y:S05]  /*0b90*/  @!P0 BRA `(.L_x_6) ;  /* 0x00000000001c8947 */ /* 0x000fea0003800000 */
[----:B------:R-:W0:Y:S02]  /*0ba0*/  LDC.64 R8, c[0x0][0x598] ;  /* 0x00016600ff087b82 */ /* 0x000e240000000a00 */
[----:B0-----:R-:W2:Y:S02]  /*0bb0*/  LDG.E.64 R8, desc[UR36][R8.64] ;  /* 0x0000002408087981 */ /* 0x001ea4000c1e1b00 */
[----:B--2---:R-:W-:-:S04]  /*0bc0*/  ISETP.NE.U32.AND P0, PT, R8, RZ, PT ;  /* 0x000000ff0800720c */ /* 0x004fc80003f05070 */
[----:B------:R-:W-:-:S13]  /*0bd0*/  ISETP.NE.AND.EX P0, PT, R9, RZ, PT, P0 ;  /* 0x000000ff0900720c */ /* 0x000fda0003f05300 */
[----:B------:R-:W-:Y:S05]  /*0be0*/  @!P0 BRA `(.L_x_6) ;  /* 0x0000000000088947 */ /* 0x000fea0003800000 */
[----:B------:R0:W5:Y:S01]  /*0bf0*/  LD.E R90, desc[UR36][R8.64] ;  /* 0x00000024085a7980 */ /* 0x000162000c101900 */
[----:B------:R-:W-:Y:S05]  /*0c00*/  BRA `(.L_x_7) ;  /* 0x0000000000247947 */ /* 0x000fea0003800000 */
.L_x_6:
[----:B------:R-:W-:Y:S02]  /*0c10*/  ULDC.64 UR4, c[0x0][0x588] ;  /* 0x0001620000047ab9 */ /* 0x000fe40000000a00 */
[----:B------:R-:W-:-:S04]  /*0c20*/  ISETP.NE.U32.AND P0, PT, RZ, UR4, PT ;  /* 0x00000004ff007c0c */ /* 0x000fc8000bf05070 */
[----:B------:R-:W-:-:S13]  /*0c30*/  ISETP.NE.AND.EX P0, PT, RZ, UR5, PT, P0 ;  /* 0x00000005ff007c0c */ /* 0x000fda000bf05300 */
[----:B------:R-:W-:Y:S05]  /*0c40*/  @!P0 BRA `(.L_x_8) ;  /* 0x00000000000c8947 */ /* 0x000fea0003800000 */
[----:B------:R-:W0:Y:S02]  /*0c50*/  LDC.64 R90, c[0x0][0x588] ;  /* 0x00016200ff5a7b82 */ /* 0x000e240000000a00 */
[----:B0-----:R1:W5:Y:S01]  /*0c60*/  LDG.E R90, desc[UR36][R90.64] ;  /* 0x000000245a5a7981 */ /* 0x001362000c1e1900 */
[----:B------:R-:W-:Y:S05]  /*0c70*/  BRA `(.L_x_7) ;  /* 0x0000000000087947 */ /* 0x000fea0003800000 */
.L_x_8:
[----:B------:R-:W-:Y:S02]  /*0c80*/  ULDC UR4, c[0x0][0x580] ;  /* 0x0001600000047ab9 */ /* 0x000fe40000000800 */
[----:B------:R-:W-:-:S07]  /*0c90*/  IMAD.U32 R90, RZ, RZ, UR4 ;  /* 0x00000004ff5a7e24 */ /* 0x000fce000f8e00ff */
.L_x_7:
[----:B------:R-:W-:Y:S02]  /*0ca0*/  ULDC.64 UR4, c[0x0][0x5a0] ;  /* 0x0001680000047ab9 */ /* 0x000fe40000000a00 */
[----:B------:R-:W-:-:S04]  /*0cb0*/  ISETP.NE.U32.AND P0, PT, RZ, UR4, PT ;  /* 0x00000004ff007c0c */ /* 0x000fc8000bf05070 */
[----:B------:R-:W-:-:S13]  /*0cc0*/  ISETP.NE.AND.EX P0, PT, RZ, UR5, PT, P0 ;  /* 0x00000005ff007c0c */ /* 0x000fda000bf05300 */
[----:B------:R-:W-:Y:S05]  /*0cd0*/  @!P0 BRA `(.L_x_9) ;  /* 0x00000000001c8947 */ /* 0x000fea0003800000 */
[----:B0-----:R-:W0:Y:S02]  /*0ce0*/  LDC.64 R8, c[0x0][0x5a0] ;  /* 0x00016800ff087b82 */ /* 0x001e240000000a00 */
[----:B0-----:R-:W2:Y:S02]  /*0cf0*/  LDG.E.64 R8, desc[UR36][R8.64] ;  /* 0x0000002408087981 */ /* 0x001ea4000c1e1b00 */
[----:B--2---:R-:W-:-:S04]  /*0d00*/  ISETP.NE.U32.AND P0, PT, R8, RZ, PT ;  /* 0x000000ff0800720c */ /* 0x004fc80003f05070 */
[----:B------:R-:W-:-:S13]  /*0d10*/  ISETP.NE.AND.EX P0, PT, R9, RZ, PT, P0 ;  /* 0x000000ff0900720c */ /* 0x000fda0003f05300 */
[----:B------:R-:W-:Y:S05]  /*0d20*/  @!P0 BRA `(.L_x_9) ;  /* 0x0000000000088947 */ /* 0x000fea0003800000 */
[----:B-1----:R0:W5:Y:S01]  /*0d30*/  LD.E R91, desc[UR36][R8.64] ;  /* 0x00000024085b7980 */ /* 0x002162000c101900 */
[----:B------:R-:W-:Y:S05]  /*0d40*/  BRA `(.L_x_10) ;  /* 0x0000000000247947 */ /* 0x000fea0003800000 */
.L_x_9:
[----:B------:R-:W-:Y:S02]  /*0d50*/  ULDC.64 UR4, c[0x0][0x590] ;  /* 0x0001640000047ab9 */ /* 0x000fe40000000a00 */
[----:B------:R-:W-:-:S04]  /*0d60*/  ISETP.NE.U32.AND P0, PT, RZ, UR4, PT ;  /* 0x00000004ff007c0c */ /* 0x000fc8000bf05070 */
[----:B------:R-:W-:-:S13]  /*0d70*/  ISETP.NE.AND.EX P0, PT, RZ, UR5, PT, P0 ;  /* 0x00000005ff007c0c */ /* 0x000fda000bf05300 */
[----:B------:R-:W-:Y:S05]  /*0d80*/  @!P0 BRA `(.L_x_11) ;  /* 0x00000000000c8947 */ /* 0x000fea0003800000 */
[----:B0-----:R-:W1:Y:S02]  /*0d90*/  LDC.64 R8, c[0x0][0x590] ;  /* 0x00016400ff087b82 */ /* 0x001e640000000a00 */
[----:B-1----:R1:W5:Y:S01]  /*0da0*/  LDG.E R91, desc[UR36][R8.64] ;  /* 0x00000024085b7981 */ /* 0x002362000c1e1900 */
[----:B------:R-:W-:Y:S05]  /*0db0*/  BRA `(.L_x_10) ;  /* 0x0000000000087947 */ /* 0x000fea0003800000 */
.L_x_11:
[----:B------:R-:W-:Y:S02]  /*0dc0*/  ULDC UR4, c[0x0][0x584] ;  /* 0x0001610000047ab9 */ /* 0x000fe40000000800 */
[----:B-1----:R-:W-:-:S07]  /*0dd0*/  IMAD.U32 R91, RZ, RZ, UR4 ;  /* 0x00000004ff5b7e24 */ /* 0x002fce000f8e00ff */
.L_x_10:
[----:B------:R-:W2:Y:S01]  /*0de0*/  LDC R2, c[0x0][0x65c] ;  /* 0x00019700ff027b82 */ /* 0x000ea20000000800 */
[----:B------:R-:W-:Y:S01]  /*0df0*/  ULDC UR6, c[0x0][0x28c] ;  /* 0x0000a30000067ab9 */ /* 0x000fe20000000800 */
[----:B------:R-:W-:Y:S01]  /*0e00*/  ISETP.NE.AND P0, PT, R10, 0x2, PT ;  /* 0x000000020a00780c */ /* 0x000fe20003f05270 */
[----:B------:R-:W-:Y:S01]  /*0e10*/  UIADD3 UR6, UR6, 0x1f, URZ ;  /* 0x0000001f06067890 */ /* 0x000fe2000fffe03f */
[----:B01----:R-:W-:Y:S01]  /*0e20*/  IMAD.U32 R8, RZ, RZ, UR12 ;  /* 0x0000000cff087e24 */ /* 0x003fe2000f8e00ff */
[----:B------:R-:W-:Y:S01]  /*0e30*/  UMOV UR38, URZ ;  /* 0x0000003f00267c82 */ /* 0x000fe20008000000 */
[----:B------:R-:W-:Y:S01]  /*0e40*/  IMAD.MOV.U32 R9, RZ, RZ, RZ ;  /* 0x000000ffff097224 */ /* 0x000fe200078e00ff */
[----:B------:R-:W-:Y:S01]  /*0e50*/  USHF.R.S32.HI UR7, URZ, 0x1f, UR6 ;  /* 0x0000001f3f077899 */ /* 0x000fe20008011406 */
[----:B------:R-:W-:Y:S01]  /*0e60*/  UMOV UR39, URZ ;  /* 0x0000003f00277c82 */ /* 0x000fe20008000000 */
[----:B------:R-:W-:Y:S02]  /*0e70*/  ULDC.64 UR8, c[0x0][0x650] ;  /* 0x0001940000087ab9 */ /* 0x000fe40000000a00 */
[----:B------:R-:W-:-:S04]  /*0e80*/  ULEA.HI UR7, UR7, UR6, URZ, 0x5 ;  /* 0x0000000607077291 */ /* 0x000fc8000f8f283f */
[----:B------:R-:W-:Y:S01]  /*0e90*/  USHF.R.S32.HI UR40, URZ, 0x5, UR7 ;  /* 0x000000053f287899 */ /* 0x000fe20008011407 */
[----:B--2---:R-:W-:-:S13]  /*0ea0*/  ISETP.NE.AND P1, PT, R2, 0x1, PT ;  /* 0x000000010200780c */ /* 0x004fda0003f25270 */
[----:B------:R-:W0:Y:S01]  /*0eb0*/  @P1 LDC R19, c[0x0][0x10] ;  /* 0x00000400ff131b82 */ /* 0x000e220000000800 */
[----:B------:R-:W-:Y:S02]  /*0ec0*/  @P1 IMAD.MOV.U32 R7, RZ, RZ, RZ ;  /* 0x000000ffff071224 */ /* 0x000fe400078e00ff */
[----:B------:R-:W-:-:S05]  /*0ed0*/  @P1 IMAD.MOV.U32 R17, RZ, RZ, RZ ;  /* 0x000000ffff111224 */ /* 0x000fca00078e00ff */
[----:B------:R-:W1:Y:S01]  /*0ee0*/  @!P1 LDC R11, c[0x0][0xc] ;  /* 0x00000300ff0b9b82 */ /* 0x000e620000000800 */
[----:B------:R-:W-:Y:S01]  /*0ef0*/  ULDC UR4, c[0x0][0xc] ;  /* 0x0000030000047ab9 */ /* 0x000fe20000000800 */
[----:B------:R-:W-:Y:S02]  /*0f00*/  ULDC UR5, c[0x0][0x10] ;  /* 0x0000040000057ab9 */ /* 0x000fe40000000800 */
[----:B------:R-:W-:-:S04]  /*0f10*/  UIMAD.WIDE.U32 UR4, UR4, UR5, URZ ;  /* 0x00000005040472a5 */ /* 0x000fc8000f8e003f */
[----:B------:R-:W2:Y:S01]  /*0f20*/  LDC R2, c[0x0][0x14] ;  /* 0x00000500ff027b82 */ /* 0x000ea20000000800 */
[----:B0-----:R-:W-:-:S04]  /*0f30*/  @P1 IMAD.WIDE.U32 R18, R19, UR12, R6 ;  /* 0x0000000c13121c25 */ /* 0x001fc8000f8e0006 */
[----:B------:R-:W-:Y:S02]  /*0f40*/  @P1 IMAD.IADD R17, R19, 0x1, R17 ;  /* 0x0000000113111824 */ /* 0x000fe400078e0211 */
[----:B-1----:R-:W-:-:S04]  /*0f50*/  @!P1 IMAD.WIDE.U32 R8, R6, R11, R8 ;  /* 0x0000000b06089225 */ /* 0x002fc800078e0008 */
[----:B------:R-:W-:Y:S02]  /*0f60*/  @!P1 IMAD.MOV.U32 R18, RZ, RZ, R8 ;  /* 0x000000ffff129224 */ /* 0x000fe400078e0008 */
[----:B------:R-:W-:Y:S02]  /*0f70*/  @!P1 IMAD.MOV.U32 R17, RZ, RZ, R9 ;  /* 0x000000ffff119224 */ /* 0x000fe400078e0009 */
[----:B--2---:R-:W-:-:S04]  /*0f80*/  IMAD.WIDE.U32 R12, R2, UR4, RZ ;  /* 0x00000004020c7c25 */ /* 0x004fc8000f8e00ff */
[----:B------:R-:W-:Y:S01]  /*0f90*/  IMAD R23, R2, UR5, RZ ;  /* 0x0000000502177c24 */ /* 0x000fe2000f8e02ff */
[----:B------:R0:W-:Y:S03]  /*0fa0*/  STL.64 [R1], R12 ;  /* 0x0000000c01007387 */ /* 0x0001e60000100a00 */
[----:B------:R-:W-:Y:S01]  /*0fb0*/  IMAD.IADD R23, R13, 0x1, R23 ;  /* 0x000000010d177824 */ /* 0x000fe200078e0217 */
[----:B------:R-:W-:Y:S06]  /*0fc0*/  @P0 BRA `(.L_x_12) ;  /* 0x0000000000200947 */ /* 0x000fec0003800000 */
[----:B------:R-:W-:Y:S01]  /*0fd0*/  UISETP.GE.U32.AND UP0, UPT, UR40, 0x12, UPT ;  /* 0x000000122800788c */ /* 0x000fe2000bf06070 */
[----:B------:R-:W-:Y:S01]  /*0fe0*/  IADD3 R18, P0, R18, R12, RZ ;  /* 0x0000000c12127210 */ /* 0x000fe20007f1e0ff */
[----:B------:R-:W-:Y:S01]  /*0ff0*/  UIMAD.WIDE.U32 UR4, UR40, 0x38e38e39, URZ ;  /* 0x38e38e39280478a5 */ /* 0x000fe2000f8e003f */
[----:B------:R-:W-:-:S03]  /*1000*/  UMOV UR39, URZ ;  /* 0x0000003f00277c82 */ /* 0x000fc60008000000 */
[----:B------:R-:W-:Y:S01]  /*1010*/  USHF.R.U32.HI UR4, URZ, 0x2, UR5 ;  /* 0x000000023f047899 */ /* 0x000fe20008011605 */
[----:B------:R-:W-:-:S03]  /*1020*/  IMAD.X R17, R23, 0x1, R17, P0 ;  /* 0x0000000117117824 */ /* 0x000fc600000e0611 */
[----:B------:R-:W-:Y:S02]  /*1030*/  UIMAD UR38, UR4, -0x12, UR40 ;  /* 0xffffffee042678a4 */ /* 0x000fe4000f8e0228 */
[----:B------:R-:W-:-:S12]  /*1040*/  @UP0 ULOP3.LUT UR39, UR4, 0x1, URZ, 0xc0, !UPT ;  /* 0x0000000104270892 */ /* 0x000fd8000f8ec03f */
.L_x_12:
[----:B------:R-:W-:Y:S01]  /*1050*/  ISETP.GE.U32.AND P0, PT, R18, UR8, PT ;  /* 0x0000000812007c0c */ /* 0x000fe2000bf06070 */
[----:B------:R-:W-:Y:S01]  /*1060*/  IMAD.MOV.U32 R19, RZ, RZ, -0x1 ;  /* 0xffffffffff137424 */ /* 0x000fe200078e00ff */
[----:B------:R-:W-:Y:S01]  /*1070*/  PRMT R8, RZ, 0x7610, R8 ;  /* 0x00007610ff087816 */ /* 0x000fe20000000008 */
[----:B------:R-:W-:Y:S01]  /*1080*/  IMAD.MOV.U32 R22, RZ, RZ, -0x1 ;  /* 0xffffffffff167424 */ /* 0x000fe200078e00ff */
[----:B------:R-:W-:Y:S01]  /*1090*/  ISETP.GE.U32.AND.EX P0, PT, R17, UR9, PT, P0 ;  /* 0x0000000911007c0c */ /* 0x000fe2000bf06100 */
[----:B------:R-:W-:-:S12]  /*10a0*/  IMAD.MOV.U32 R2, RZ, RZ, -0x1 ;  /* 0xffffffffff027424 */ /* 0x000fd800078e00ff */
[----:B------:R-:W-:Y:S05]  /*10b0*/  @P0 BRA `(.L_x_13) ;  /* 0x00000004002c0947 */ /* 0x000fea0003800000 */
[----:B------:R-:W1:Y:S01]  /*10c0*/  LDC.64 R26, c[0x0][0x628] ;  /* 0x00018a00ff1a7b82 */ /* 0x000e620000000a00 */
[----:B------:R-:W-:Y:S02]  /*10d0*/  IMAD.MOV.U32 R8, RZ, RZ, R18 ;  /* 0x000000ffff087224 */ /* 0x000fe400078e0012 */
[----:B------:R-:W-:-:S05]  /*10e0*/  IMAD.MOV.U32 R9, RZ, RZ, R17 ;  /* 0x000000ffff097224 */ /* 0x000fca00078e0011 */
[----:B------:R-:W2:Y:S08]  /*10f0*/  LDC R2, c[0x0][0x630] ;  /* 0x00018c00ff027b82 */ /* 0x000eb00000000800 */
[----:B------:R-:W3:Y:S01]  /*1100*/  LDC.64 R28, c[0x0][0x620] ;  /* 0x00018800ff1c7b82 */ /* 0x000ee20000000a00 */
[----:B-1----:R-:W-:-:S04]  /*1110*/  ISETP.NE.U32.AND P0, PT, R26, RZ, PT ;  /* 0x000000ff1a00720c */ /* 0x002fc80003f05070 */
[----:B------:R-:W-:-:S13]  /*1120*/  ISETP.NE.AND.EX P0, PT, R27, RZ, PT, P0 ;  /* 0x000000ff1b00720c */ /* 0x000fda0003f05300 */
[----:B--23--:R-:W-:Y:S05]  /*1130*/  @!P0 BRA `(.L_x_14) ;  /* 0x0000000000288947 */ /* 0x00cfea0003800000 */
[----:B0-----:R-:W0:Y:S02]  /*1140*/  LDC R13, c[0x0][0x634] ;  /* 0x00018d00ff0d7b82 */ /* 0x001e240000000800 */
[----:B0-----:R-:W-:-:S05]  /*1150*/  IADD3 R13, P0, R18, R13, RZ ;  /* 0x0000000d120d7210 */ /* 0x001fca0007f1e0ff */
[----:B------:R-:W-:-:S04]  /*1160*/  IMAD.X R15, RZ, RZ, R17, P0 ;  /* 0x000000ffff0f7224 */ /* 0x000fc800000e0611 */
[----:B------:R-:W-:-:S04]  /*1170*/  IMAD.WIDE.U32 R8, R15, R26, RZ ;  /* 0x0000001a0f087225 */ /* 0x000fc800078e00ff */
[----:B------:R-:W-:-:S04]  /*1180*/  IMAD.WIDE.U32 R10, P0, R13, R27, R8 ;  /* 0x0000001b0d0a7225 */ /* 0x000fc80007800008 */
[----:B------:R-:W-:-:S04]  /*1190*/  IMAD.WIDE.U32 R8, R13, R26, RZ ;  /* 0x0000001a0d087225 */ /* 0x000fc800078e00ff */
[----:B------:R-:W-:Y:S01]  /*11a0*/  IMAD.X R13, RZ, RZ, RZ, P0 ;  /* 0x000000ffff0d7224 */ /* 0x000fe200000e06ff */
[----:B------:R-:W-:Y:S01]  /*11b0*/  IADD3 RZ, P0, R9, R10, RZ ;  /* 0x0000000a09ff7210 */ /* 0x000fe20007f1e0ff */
[----:B------:R-:W-:-:S04]  /*11c0*/  IMAD.MOV.U32 R12, RZ, RZ, R11 ;  /* 0x000000ffff0c7224 */ /* 0x000fc800078e000b */
[----:B------:R-:W-:-:S08]  /*11d0*/  IMAD.WIDE.U32.X R8, R15, R27, R12, P0 ;  /* 0x0000001b0f087225 */ /* 0x000fd000000e040c */
.L_x_14:
[----:B------:R-:W1:Y:S01]  /*11e0*/  LDC.64 R32, c[0x0][0x640] ;  /* 0x00019000ff207b82 */ /* 0x000e620000000a00 */
[-C--:B------:R-:W-:Y:S01]  /*11f0*/  SHF.R.U64 R30, R8, R2.reuse, R9 ;  /* 0x00000002081e7219 */ /* 0x080fe20000001209 */
[----:B------:R-:W-:Y:S01]  /*1200*/  IMAD.MOV.U32 R19, RZ, RZ, R17 ;  /* 0x000000ffff137224 */ /* 0x000fe200078e0011 */
[----:B------:R-:W-:Y:S01]  /*1210*/  SHF.R.U32.HI R2, RZ, R2, R9 ;  /* 0x00000002ff027219 */ /* 0x000fe20000011609 */
[----:B------:R-:W-:Y:S01]  /*1220*/  IMAD.MOV.U32 R26, RZ, RZ, 0x1 ;  /* 0x00000001ff1a7424 */ /* 0x000fe200078e00ff */
[----:B------:R-:W-:-:S03]  /*1230*/  IADD3 R11, P0, RZ, -R30, RZ ;  /* 0x8000001eff0b7210 */ /* 0x000fc60007f1e0ff */
[----:B------:R-:W2:Y:S02]  /*1240*/  LDC R10, c[0x0][0x618] ;  /* 0x00018600ff0a7b82 */ /* 0x000ea40000000800 */
[----:B------:R-:W-:-:S04]  /*1250*/  IMAD.X R9, RZ, RZ, ~R2, P0 ;  /* 0x000000ffff097224 */ /* 0x000fc800000e0e02 */
[-C--:B------:R-:W-:Y:S02]  /*1260*/  IMAD R2, R9, R28.reuse, RZ ;  /* 0x0000001c09027224 */ /* 0x080fe400078e02ff */
[----:B0-----:R-:W0:Y:S01]  /*1270*/  LDC R13, c[0x0][0x608] ;  /* 0x00018200ff0d7b82 */ /* 0x001e220000000800 */
[----:B------:R-:W-:-:S04]  /*1280*/  IMAD.WIDE.U32 R8, R11, R28, R18 ;  /* 0x0000001c0b087225 */ /* 0x000fc800078e0012 */
[----:B------:R-:W-:Y:S02]  /*1290*/  IMAD R11, R11, R29, R2 ;  /* 0x0000001d0b0b7224 */ /* 0x000fe400078e0202 */
[----:B------:R-:W-:Y:S01]  /*12a0*/  IMAD.MOV.U32 R2, RZ, RZ, -0x1 ;  /* 0xffffffffff027424 */ /* 0x000fe200078e00ff */
[----:B------:R-:W3:Y:S01]  /*12b0*/  LDC R31, c[0x0][0x658] ;  /* 0x00019600ff1f7b82 */ /* 0x000ee20000000800 */
[----:B------:R-:W-:Y:S01]  /*12c0*/  IMAD.IADD R9, R9, 0x1, R11 ;  /* 0x0000000109097824 */ /* 0x000fe200078e020b */
[----:B-1----:R-:W-:-:S04]  /*12d0*/  ISETP.NE.U32.AND P0, PT, R32, RZ, PT ;  /* 0x000000ff2000720c */ /* 0x002fc80003f05070 */
[----:B------:R-:W-:Y:S02]  /*12e0*/  ISETP.NE.AND.EX P0, PT, R33, RZ, PT, P0 ;  /* 0x000000ff2100720c */ /* 0x000fe40003f05300 */
[----:B------:R-:W1:Y:S01]  /*12f0*/  LDC R29, c[0x0][0x600] ;  /* 0x00018000ff1d7b82 */ /* 0x000e620000000800 */
[-CC-:B--2---:R-:W-:Y:S02]  /*1300*/  SHF.R.U64 R27, R8, R10.reuse, R9.reuse ;  /* 0x0000000a081b7219 */ /* 0x184fe40000001209 */
[----:B------:R-:W-:-:S05]  /*1310*/  SHF.R.U32.HI R8, RZ, R10, R9 ;  /* 0x0000000aff087219 */ /* 0x000fca0000011609 */
[----:B------:R-:W2:Y:S01]  /*1320*/  LDC R22, c[0x0][0x648] ;  /* 0x00019200ff167b82 */ /* 0x000ea20000000800 */
[-CC-:B0-----:R-:W-:Y:S02]  /*1330*/  SHF.R.U64 R34, R27, R13.reuse, R8.reuse ;  /* 0x0000000d1b227219 */ /* 0x181fe40000001208 */
[----:B------:R-:W-:-:S05]  /*1340*/  SHF.R.U32.HI R8, RZ, R13, R8 ;  /* 0x0000000dff087219 */ /* 0x000fca0000011608 */
[----:B------:R-:W0:Y:S01]  /*1350*/  LDC R24, c[0x0][0x638] ;  /* 0x00018e00ff187b82 */ /* 0x000e220000000800 */
[-CC-:B---3--:R-:W-:Y:S02]  /*1360*/  SHF.R.U64 R36, R34, R31.reuse, R8.reuse ;  /* 0x0000001f22247219 */ /* 0x188fe40000001208 */
[-C--:B------:R-:W-:Y:S02]  /*1370*/  SHF.L.U32 R2, R2, R31.reuse, RZ ;  /* 0x0000001f02027219 */ /* 0x080fe400000006ff */
[----:B------:R-:W-:Y:S01]  /*1380*/  SHF.R.U32.HI R9, RZ, R31, R8 ;  /* 0x0000001fff097219 */ /* 0x000fe20000011608 */
[----:B------:R-:W-:Y:S01]  /*1390*/  IMAD.MOV.U32 R8, RZ, RZ, R36 ;  /* 0x000000ffff087224 */ /* 0x000fe200078e0024 */
[----:B------:R-:W-:Y:S01]  /*13a0*/  LOP3.LUT R15, RZ, R2, RZ, 0x33, !PT ;  /* 0x00000002ff0f7212 */ /* 0x000fe200078e33ff */
[----:B------:R-:W3:Y:S01]  /*13b0*/  LDC R28, c[0x0][0x610] ;  /* 0x00018400ff1c7b82 */ /* 0x000ee20000000800 */
[----:B------:R-:W-:Y:S05]  /*13c0*/  @!P0 BRA `(.L_x_15) ;  /* 0x0000000000288947 */ /* 0x000fea0003800000 */
[----:B------:R-:W4:Y:S02]  /*13d0*/  LDC R13, c[0x0][0x64c] ;  /* 0x00019300ff0d7b82 */ /* 0x000f240000000800 */
[----:B----4-:R-:W-:-:S05]  /*13e0*/  IADD3 R13, P0, R36, R13, RZ ;  /* 0x0000000d240d7210 */ /* 0x010fca0007f1e0ff */
        /* <DEDUP_REMOVED lines=8> */
.L_x_15:
[----:B--2---:R-:W-:Y:S01]  /*1470*/  SHF.R.U64 R7, R8, R22, R9 ;  /* 0x0000001608077219 */ /* 0x004fe20000001209 */
[----:B-1----:R-:W-:Y:S01]  /*1480*/  VIADD R8, R29, 0xffffffff ;  /* 0xffffffff1d087836 */ /* 0x002fe20000000000 */
[----:B------:R-:W-:Y:S01]  /*1490*/  SHF.L.U32 R2, R26, R31, RZ ;  /* 0x0000001f1a027219 */ /* 0x000fe200000006ff */
[----:B------:R-:W-:Y:S01]  /*14a0*/  @P1 IMAD R21, R25, R20, R6 ;  /* 0x0000001419151224 */ /* 0x000fe200078e0206 */
[----:B------:R-:W-:Y:S01]  /*14b0*/  LOP3.LUT R15, R34, R15, RZ, 0xc0, !PT ;  /* 0x0000000f220f7212 */ /* 0x000fe200078ec0ff */
[----:B------:R-:W-:Y:S01]  /*14c0*/  IMAD.MOV R9, RZ, RZ, -R7 ;  /* 0x000000ffff097224 */ /* 0x000fe200078e0a07 */
[----:B------:R-:W-:-:S03]  /*14d0*/  LOP3.LUT R8, R27, R8, RZ, 0xc0, !PT ;  /* 0x000000081b087212 */ /* 0x000fc600078ec0ff */
[----:B------:R-:W-:Y:S02]  /*14e0*/  IMAD R6, R2, R7, R15 ;  /* 0x0000000702067224 */ /* 0x000fe400078e020f */
[----:B0-----:R-:W-:Y:S02]  /*14f0*/  IMAD R2, R9, R24, R36 ;  /* 0x0000001809027224 */ /* 0x001fe400078e0224 */
[----:B---3--:R-:W-:Y:S02]  /*1500*/  IMAD R19, R6, R28, R21 ;  /* 0x0000001c06137224 */ /* 0x008fe400078e0215 */
[----:B------:R-:W-:Y:S02]  /*1510*/  IMAD R2, R2, R29, R8 ;  /* 0x0000001d02027224 */ /* 0x000fe400078e0208 */
[----:B------:R-:W-:-:S03]  /*1520*/  IMAD.MOV.U32 R6, RZ, RZ, 0x1 ;  /* 0x00000001ff067424 */ /* 0x000fc600078e00ff */
[----:B------:R-:W-:Y:S02]  /*1530*/  SEL R22, R2, R19, !P1 ;  /* 0x0000001302167207 */ /* 0x000fe40004800000 */
[----:B------:R-:W-:Y:S01]  /*1540*/  SEL R19, R19, R2, !P1 ;  /* 0x0000000213137207 */ /* 0x000fe20004800000 */
[----:B------:R-:W-:Y:S01]  /*1550*/  IMAD.MOV.U32 R2, RZ, RZ, R30 ;  /* 0x000000ffff027224 */ /* 0x000fe200078e001e */
[----:B------:R-:W-:-:S07]  /*1560*/  PRMT R8, R6, 0x7610, R8 ;  /* 0x0000761006087816 */ /* 0x000fce0000000008 */
.L_x_13:
[----:B------:R-:W-:Y:S05]  /*1570*/  @!P2 BRA `(.L_x_16) ;  /* 0x00000000000ca947 */ /* 0x000fea0003800000 */
[----:B------:R-:W-:Y:S01]  /*1580*/  UCGABAR_WAIT ;  /* 0x0000000000007dc7 */ /* 0x000fe20008000000 */
[----:B------:R-:W-:Y:S01]  /*1590*/  CCTL.IVALL ;  /* 0x00000000ff00798f */ /* 0x000fe20002000000 */
[----:B------:R-:W-:Y:S05]  /*15a0*/  BRA `(.L_x_17) ;  /* 0x0000000000047947 */ /* 0x000fea0003800000 */
.L_x_16:
[----:B------:R-:W-:Y:S06]  /*15b0*/  BAR.SYNC.DEFER_BLOCKING 0x0 ;  /* 0x0000000000007b1d */ /* 0x000fec0000010000 */
.L_x_17:
[----:B------:R-:W-:Y:S05]  /*15c0*/  @!P4 BRA `(.L_x_18) ;  /* 0x000000540020c947 */ /* 0x000fea0003800000 */
[----:B------:R-:W-:-:S13]  /*15d0*/  ISETP.GT.U32.AND P0, PT, R35, 0x1, PT ;  /* 0x000000012300780c */ /* 0x000fda0003f04070 */
[----:B------:R-:W-:Y:S05]  /*15e0*/  @P0 EXIT ;  /* 0x000000000000094d */ /* 0x000fea0003800000 */
.L_x_19:
[----:B------:R-:W-:-:S08]  /*15f0*/  NOP ;  /* 0x0000000000007918 */ /* 0x000fd00000000000 */
[----:B------:R-:W1:Y:S02]  /*1600*/  USETMAXREG.TRY_ALLOC.CTAPOOL UP0, 0xe8 ;  /* 0x000000e8000079c8 */ /* 0x000e640008000600 */
[----:B-1----:R-:W-:-:S13]  /*1610*/  PLOP3.LUT P0, PT, PT, PT, UP0, 0x80, 0x0 ;  /* 0x000000000000781c */ /* 0x002fda0003f0f008 */
[----:B------:R-:W-:Y:S05]  /*1620*/  @!P0 BRA `(.L_x_19) ;  /* 0xfffffffc00f08947 */ /* 0x000fea000383ffff */
[----:B------:R-:W-:-:S13]  /*1630*/  LOP3.LUT P0, RZ, R8, 0xff, RZ, 0xc0, !PT ;  /* 0x000000ff08ff7812 */ /* 0x000fda000780c0ff */
[----:B------:R-:W-:Y:S05]  /*1640*/  @!P0 EXIT ;  /* 0x000000000000894d */ /* 0x000fea0003800000 */
[----:B------:R-:W1:Y:S01]  /*1650*/  S2UR UR4, SR_CgaCtaId ;  /* 0x00000000000479c3 */ /* 0x000e620000008800 */
[----:B------:R-:W-:Y:S01]  /*1660*/  VIADD R14, R14, 0xffffffff ;  /* 0xffffffff0e0e7836 */ /* 0x000fe20000000000 */
[CC--:B------:R-:W-:Y:S01]  /*1670*/  LEA.HI R4, R0.reuse, R3.reuse, RZ, 0x2 ;  /* 0x0000000300047211 */ /* 0x0c0fe200078f10ff */
[----:B------:R-:W-:Y:S01]  /*1680*/  UMOV UR41, 0x400 ;  /* 0x0000040000297882 */ /* 0x000fe20000000000 */
[----:B------:R-:W-:Y:S01]  /*1690*/  LEA.HI R0, R0, R3, RZ, 0x5 ;  /* 0x0000000300007211 */ /* 0x000fe200078f28ff */
[----:B------:R-:W-:Y:S01]  /*16a0*/  UISETP.LT.AND UP0, UPT, UR40, 0x1, UPT ;  /* 0x000000012800788c */ /* 0x000fe2000bf01270 */
[----:B------:R-:W-:Y:S01]  /*16b0*/  R2UR UR42, R14 ;  /* 0x000000000e2a72ca */ /* 0x000fe200000e0000 */
[----:B------:R-:W-:Y:S01]  /*16c0*/  ULDC UR6, c[0x0][0x284] ;  /* 0x0000a10000067ab9 */ /* 0x000fe20000000800 */
[--C-:B------:R-:W-:Y:S01]  /*16d0*/  SHF.R.S32.HI R92, RZ, 0x2, R4.reuse ;  /* 0x00000002ff5c7819 */ /* 0x100fe20000011404 */
[----:B------:R-:W-:Y:S01]  /*16e0*/  USEL UR43, UR40, 0x1, UP0 ;  /* 0x00000001282b7887 */ /* 0x000fe20008000000 */
[----:B------:R-:W-:Y:S01]  /*16f0*/  SHF.R.S32.HI R5, RZ, 0x1f, R4 ;  /* 0x0000001fff057819 */ /* 0x000fe20000011404 */
[----:B------:R-:W-:Y:S01]  /*1700*/  USHF.L.U32 UR46, UR40, 0x1, URZ ;  /* 0x00000001282e7899 */ /* 0x000fe2000800063f */
[----:B------:R-:W-:Y:S01]  /*1710*/  LOP3.LUT R94, R4, 0xfffffffc, RZ, 0xc0, !PT ;  /* 0xfffffffc045e7812 */ /* 0x000fe200078ec0ff */
[----:B------:R-:W-:Y:S01]  /*1720*/  UIADD3 UR43, -UR43, UR40, URZ ;  /* 0x000000282b2b7290 */ /* 0x000fe2000fffe13f */
[----:B------:R-:W-:-:S02]  /*1730*/  LEA.HI R5, R5, R92, RZ, 0x3 ;  /* 0x0000005c05057211 */ /* 0x000fc400078f18ff */
[----:B------:R-:W-:Y:S01]  /*1740*/  ISETP.NE.AND P0, PT, R14, RZ, PT ;  /* 0x000000ff0e00720c */ /* 0x000fe20003f05270 */
[----:B------:R-:W-:Y:S01]  /*1750*/  IMAD.IADD R94, R3, 0x1, -R94 ;  /* 0x00000001035e7824 */ /* 0x000fe200078e0a5e */
[----:B------:R-:W-:Y:S01]  /*1760*/  LOP3.LUT R5, R5, 0xfffffff8, RZ, 0xc0, !PT ;  /* 0xfffffff805057812 */ /* 0x000fe200078ec0ff */
[----:B------:R-:W-:Y:S01]  /*1770*/  USHF.L.U32 UR42, UR42, 0x3, URZ ;  /* 0x000000032a2a7899 */ /* 0x000fe2000800063f */
[----:B------:R-:W-:Y:S02]  /*1780*/  LOP3.LUT R102, R16, 0x1, RZ, 0xfc, !PT ;  /* 0x0000000110667812 */ /* 0x000fe400078efcff */
[----:B------:R-:W-:Y:S01]  /*1790*/  SEL R103, RZ, 0x1, P0 ;  /* 0x00000001ff677807 */ /* 0x000fe20000000000 */
[----:B------:R-:W-:Y:S01]  /*17a0*/  IMAD.IADD R92, R92, 0x1, -R5 ;  /* 0x000000015c5c7824 */ /* 0x000fe200078e0a05 */
[----:B-1----:R-:W-:Y:S01]  /*17b0*/  ULEA UR41, UR4, UR41, 0x18 ;  /* 0x0000002904297291 */ /* 0x002fe2000f8ec03f */
[----:B------:R-:W-:Y:S01]  /*17c0*/  SHF.R.S32.HI R5, RZ, 0x5, R0 ;  /* 0x00000005ff057819 */ /* 0x000fe20000011400 */
[----:B------:R-:W-:-:S02]  /*17d0*/  IMAD.U32 R96, RZ, RZ, UR42 ;  /* 0x0000002aff607e24 */ /* 0x000fc4000f8e00ff */
[----:B------:R-:W-:Y:S01]  /*17e0*/  UIADD3 UR47, UR41, 0x130, URZ ;  /* 0x00000130292f7890 */ /* 0x000fe2000fffe03f */
[--C-:B------:R-:W-:Y:S01]  /*17f0*/  SHF.R.S32.HI R93, RZ, 0x1f, R92.reuse ;  /* 0x0000001fff5d7819 */ /* 0x100fe2000001145c */
[----:B------:R-:W-:Y:S01]  /*1800*/  UIADD3 UR4, UR41, 0x200, URZ ;  /* 0x0000020029047890 */ /* 0x000fe2000fffe03f */
[C-C-:B------:R-:W-:Y:S01]  /*1810*/  IMAD R99, R5.reuse, -0x10, -R92.reuse ;  /* 0xfffffff005637824 */ /* 0x140fe200078e0a5c */
[----:B------:R-:W-:Y:S01]  /*1820*/  UIADD3 UR5, UR41, 0x12200, URZ ;  /* 0x0001220029057890 */ /* 0x000fe2000fffe03f */
[C---:B------:R-:W-:Y:S01]  /*1830*/  LOP3.LUT R98, R96.reuse, 0x8, RZ, 0xc0, !PT ;  /* 0x0000000860627812 */ /* 0x040fe200078ec0ff */
[----:B------:R-:W-:Y:S01]  /*1840*/  USHF.R.U32.HI UR4, URZ, 0x4, UR4 ;  /* 0x000000043f047899 */ /* 0x000fe20008011604 */
[----:B------:R-:W-:Y:S01]  /*1850*/  IMAD.U32 R95, RZ, RZ, UR47 ;  /* 0x0000002fff5f7e24 */ /* 0x000fe2000f8e00ff */
[----:B------:R-:W-:Y:S01]  /*1860*/  USHF.R.U32.HI UR5, URZ, 0x4, UR5 ;  /* 0x000000043f057899 */ /* 0x000fe20008011605 */
[----:B------:R-:W-:Y:S01]  /*1870*/  IMAD.WIDE R92, R5, 0x10, R92 ;  /* 0x00000010055c7825 */ /* 0x000fe200078e025c */
[----:B------:R-:W-:Y:S01]  /*1880*/  ULOP3.LUT UR4, UR4, 0x3fff, URZ, 0xc0, !UPT ;  /* 0x00003fff04047892 */ /* 0x000fe2000f8ec03f */
[----:B------:R-:W-:Y:S01]  /*1890*/  LOP3.LUT R96, R96, 0x8, RZ, 0xc, !PT ;  /* 0x0000000860607812 */ /* 0x000fe200078e0cff */
[----:B------:R-:W-:Y:S01]  /*18a0*/  ULOP3.LUT UR5, UR5, 0x3fff, URZ, 0xc0, !UPT ;  /* 0x00003fff05057892 */ /* 0x000fe2000f8ec03f */
[----:B------:R-:W-:Y:S01]  /*18b0*/  VIADD R97, R95, UR42 ;  /* 0x0000002a5f617c36 */ /* 0x000fe20008000000 */
[----:B------:R-:W-:Y:S01]  /*18c0*/  LOP3.LUT R98, R98, 0x18, RZ, 0x3c, !PT ;  /* 0x0000001862627812 */ /* 0x000fe200078e3cff */
[----:B------:R-:W-:Y:S01]  /*18d0*/  VIADD R99, R99, UR6 ;  /* 0x0000000663637c36 */ /* 0x000fe20008000000 */
[----:B------:R-:W-:-:S02]  /*18e0*/  ULOP3.LUT UR44, UR4, 0x10000, URZ, 0xfc, !UPT ;  /* 0x00010000042c7892 */ /* 0x000fc4000f8efc3f */
[----:B------:R-:W-:-:S12]  /*18f0*/  ULOP3.LUT UR45, UR5, 0x10000, URZ, 0xfc, !UPT ;  /* 0x00010000052d7892 */ /* 0x000fd8000f8efc3f */
.L_x_167:
[----:B------:R-:W-:Y:S01]  /*1900*/  SHF.L.U32 R0, R103, 0x1f, RZ ;  /* 0x0000001f67007819 */ /* 0x000fe200000006ff */
[----:B------:R-:W-:Y:S02]  /*1910*/  ULDC UR4, c[0x0][0x28c] ;  /* 0x0000a30000047ab9 */ /* 0x000fe40000000800 */
[----:B------:R-:W-:Y:S01]  /*1920*/  ISETP.LT.AND P1, PT, RZ, UR4, PT ;  /* 0x00000004ff007c0c */ /* 0x000fe2000bf21270 */
[----:B------:R-:W1:Y:S02]  /*1930*/  SYNCS.PHASECHK.TRANS64.TRYWAIT P0, [R95+UR42], R0 ;  /* 0x000000005f0075a7 */ /* 0x000e64000800016a */
[----:B-1-34-:R-:W-:Y:S10]  /*1940*/  @!P0 BRA `(.L_x_20) ;  /* 0x00000068008c8947 */ /* 0x01aff40003800000 */
.L_x_203:
[----:B------:R-:W-:Y:S05]  /*1950*/  @P1 BRA `(.L_x_21) ;  /* 0x0000000000401947 */ /* 0x000fea0003800000 */
[----:B-1----:R-:W-:Y:S01]  /*1960*/  MOV R0, 0x0 ;  /* 0x0000000000007802 */ /* 0x002fe20000000f00 */
[----:B------:R-:W-:Y:S01]  /*1970*/  ULDC.64 UR4, c[0x4][0x68] ;  /* 0x01001a0000047ab9 */ /* 0x000fe20000000a00 */
[----:B------:R-:W-:Y:S01]  /*1980*/  ULDC.64 UR6, c[0x4][0x8] ;  /* 0x0100020000067ab9 */ /* 0x000fe20000000a00 */
[----:B------:R-:W-:Y:S01]  /*1990*/  IMAD.U32 R4, RZ, RZ, UR4 ;  /* 0x00000004ff047e24 */ /* 0x000fe2000f8e00ff */
[----:B------:R1:W2:Y:S01]  /*19a0*/  LDC.64 R14, c[0x4][R0] ;  /* 0x01000000000e7b82 */ /* 0x0002a20000000a00 */
[----:B------:R-:W-:Y:S01]  /*19b0*/  IMAD.U32 R5, RZ, RZ, UR5 ;  /* 0x00000005ff057e24 */ /* 0x000fe2000f8e00ff */
[----:B------:R-:W-:Y:S01]  /*19c0*/  ULDC.64 UR4, c[0x4][0x70] ;  /* 0x01001c0000047ab9 */ /* 0x000fe20000000a00 */
[----:B------:R-:W-:Y:S02]  /*19d0*/  IMAD.U32 R10, RZ, RZ, UR6 ;  /* 0x00000006ff0a7e24 */ /* 0x000fe4000f8e00ff */
[----:B------:R-:W-:Y:S02]  /*19e0*/  IMAD.U32 R6, RZ, RZ, UR4 ;  /* 0x00000004ff067e24 */ /* 0x000fe4000f8e00ff */
[----:B------:R-:W-:-:S02]  /*19f0*/  IMAD.U32 R7, RZ, RZ, UR5 ;  /* 0x00000005ff077e24 */ /* 0x000fc4000f8e00ff */
[----:B------:R-:W-:Y:S02]  /*1a00*/  IMAD.U32 R11, RZ, RZ, UR7 ;  /* 0x00000007ff0b7e24 */ /* 0x000fe4000f8e00ff */
[----:B------:R-:W-:Y:S02]  /*1a10*/  IMAD.MOV.U32 R8, RZ, RZ, 0x1e1 ;  /* 0x000001e1ff087424 */ /* 0x000fe400078e00ff */
[----:B0-----:R-:W-:Y:S02]  /*1a20*/  IMAD.MOV.U32 R12, RZ, RZ, 0x1 ;  /* 0x00000001ff0c7424 */ /* 0x001fe400078e00ff */
[----:B-1----:R-:W-:-:S07]  /*1a30*/  IMAD.MOV.U32 R13, RZ, RZ, RZ ;  /* 0x000000ffff0d7224 */ /* 0x002fce00078e00ff */
[----:B------:R-:W-:-:S07]  /*1a40*/  LEPC R20, `(.L_x_21) ;  /* 0x000000001014794e */ /* 0x000fce0000000000 */
[----:B--2--5:R-:W-:Y:S05]  /*1a50*/  CALL.ABS.NOINC R14 ;  /* 0x000000000e007343 */ /* 0x024fea0003c00000 */
.L_x_21:
[----:B------:R-:W-:-:S13]  /*1a60*/  ISETP.NE.AND P0, PT, R102, 0x3, PT ;  /* 0x000000036600780c */ /* 0x000fda0003f05270 */
[----:B------:R-:W-:Y:S05]  /*1a70*/  @!P0 BRA `(.L_x_22) ;  /* 0x0000000000048947 */ /* 0x000fea0003800000 */
[----:B------:R-:W-:Y:S01]  /*1a80*/  BPT.TRAP 0x1 ;  /* 0x000000040000795c */ /* 0x000fe20000300000 */
.L_x_22:
[----:B------:R-:W-:Y:S02]  /*1a90*/  IMAD.U32 R3, RZ, RZ, UR38 ;  /* 0x00000026ff037e24 */ /* 0x000fe4000f8e00ff */
[----:B-1----:R-:W-:-:S03]  /*1aa0*/  IMAD.U32 R0, RZ, RZ, UR39 ;  /* 0x00000027ff007e24 */ /* 0x002fc6000f8e00ff */
[----:B------:R-:W-:Y:S02]  /*1ab0*/  LEA R3, R3, UR41, 0x3 ;  /* 0x0000002903037c11 */ /* 0x000fe4000f8e18ff */
[----:B------:R-:W-:-:S04]  /*1ac0*/  SHF.L.U32 R0, R0, 0x1f, RZ ;  /* 0x0000001f00007819 */ /* 0x000fc800000006ff */
[----:B------:R1:W2:Y:S01]  /*1ad0*/  SYNCS.PHASECHK.TRANS64.TRYWAIT P1, [R3+URZ], R0 ;  /* 0x00000000030075a7 */ /* 0x0002a2000802017f */
[----:B------:R-:W-:Y:S05]  /*1ae0*/  @!P0 BRA `(.L_x_23) ;  /* 0x0000000000048947 */ /* 0x000fea0003800000 */
[----:B------:R-:W-:Y:S01]  /*1af0*/  BPT.TRAP 0x1 ;  /* 0x000000040000795c */ /* 0x000fe20000300000 */
.L_x_23:
[----:B--2---:R-:W-:Y:S05]  /*1b00*/  @P1 BRA `(.L_x_24) ;  /* 0x0000000000081947 */ /* 0x004fea0003800000 */
[----:B------:R-:W2:Y:S02]  /*1b10*/  SYNCS.PHASECHK.TRANS64.TRYWAIT P1, [R3+URZ], R0 ;  /* 0x00000000030075a7 */ /* 0x000ea4000802017f */
[----:B--2---:R-:W-:Y:S05]  /*1b20*/  @!P1 BRA `(.L_x_25) ;  /* 0x0000006800289947 */ /* 0x004fea0003800000 */
.L_x_24:
[----:B------:R-:W-:Y:S05]  /*1b30*/  WARPSYNC.ALL ;  /* 0x0000000000007948 */ /* 0x000fea0003800000 */
[----:B------:R-:W-:Y:S01]  /*1b40*/  ULEA UR4, UR38, UR44, 0x8 ;  /* 0x0000002c26047291 */ /* 0x000fe2000f8e403f */
[----:B------:R-:W-:Y:S01]  /*1b50*/  WARPGROUP.ARRIVE ;  /* 0x00000000000079c5 */ /* 0x000fe20000000000 */
[----:B------:R-:W-:Y:S01]  /*1b60*/  ULEA UR6, UR38, UR45, 0x9 ;  /* 0x0000002d26067291 */ /* 0x000fe2000f8e483f */
[----:B-12---:R-:W-:Y:S01]  /*1b70*/  IMAD.U32 R0, RZ, RZ, UR43 ;  /* 0x0000002bff007e24 */ /* 0x006fe2000f8e00ff */
[----:B------:R-:W-:Y:S01]  /*1b80*/  UMOV UR5, 0x80000020 ;  /* 0x8000002000057882 */ /* 0x000fe20000000000 */
[----:B------:R-:W-:-:S03]  /*1b90*/  UMOV UR7, 0x80000020 ;  /* 0x8000002000077882 */ /* 0x000fc60000000000 */
[----:B------:R-:W-:-:S03]  /*1ba0*/  ISETP.GE.AND P1, PT, R0, 0x1, PT ;  /* 0x000000010000780c */ /* 0x000fc60003f26270 */
[----:B------:R-:W-:Y:S01]  /*1bb0*/  HGMMA.64x128x16.F32.BF16 R24, gdesc[UR4], RZ, !UPT, gsb0 ;  /* 0x01e00000041879f0 */ /* 0x000fe2000c0018ff */
[----:B------:R-:W-:Y:S02]  /*1bc0*/  UIADD3 UR4, UR4, 0x2, URZ ;  /* 0x0000000204047890 */ /* 0x000fe4000fffe03f */
[----:B------:R-:W-:Y:S01]  /*1bd0*/  UIADD3 UR6, UR6, 0x2, URZ ;  /* 0x0000000206067890 */ /* 0x000fe2000fffe03f */
[----:B------:R-:W-:Y:S01]  /*1be0*/  UMOV UR5, 0x80000020 ;  /* 0x8000002000057882 */ /* 0x000fe20000000000 */
[----:B------:R-:W-:Y:S01]  /*1bf0*/  UMOV UR7, 0x80000020 ;  /* 0x8000002000077882 */ /* 0x000fe20000000000 */
[----:B------:R-:W-:Y:S02]  /*1c00*/  WARPGROUP.DEPBAR.LE gsb0, 0x0 ;  /* 0x00008000000079c5 */ /* 0x000fe40000010000 */
[----:B------:R-:W-:-:S06]  /*1c10*/  WARPGROUP.ARRIVE ;  /* 0x00000000000079c5 */ /* 0x000fcc0000000000 */
[----:B------:R-:W-:Y:S03]  /*1c20*/  HGMMA.64x128x16.F32.BF16 R24, gdesc[UR4], R24, gsb0 ;  /* 0x01e00000041879f0 */ /* 0x000fe60008001818 */
[----:B------:R-:W-:Y:S02]  /*1c30*/  WARPGROUP.DEPBAR.LE gsb0, 0x0 ;  /* 0x00008000000079c5 */ /* 0x000fe40000010000 */
[----:B------:R-:W-:Y:S05]  /*1c40*/  @!P1 BRA `(.L_x_26) ;  /* 0x0000000000d49947 */ /* 0x000fea0003800000 */
[----:B------:R-:W-:Y:S01]  /*1c50*/  UIADD3 UR4, UR38, 0x1, URZ ;  /* 0x0000000126047890 */ /* 0x000fe2000fffe03f */
[----:B------:R-:W-:Y:S02]  /*1c60*/  IMAD.U32 R0, RZ, RZ, UR43 ;  /* 0x0000002bff007e24 */ /* 0x000fe4000f8e00ff */
[----:B------:R-:W-:Y:S01]  /*1c70*/  IMAD.U32 R3, RZ, RZ, UR38 ;  /* 0x00000026ff037e24 */ /* 0x000fe2000f8e00ff */
[----:B------:R-:W-:-:S04]  /*1c80*/  UISETP.NE.AND UP0, UPT, UR4, 0x12, UPT ;  /* 0x000000120400788c */ /* 0x000fc8000bf05270 */
[----:B------:R-:W-:Y:S02]  /*1c90*/  USEL UR5, URZ, 0x1, UP0 ;  /* 0x000000013f057887 */ /* 0x000fe40008000000 */
[----:B------:R-:W-:Y:S02]  /*1ca0*/  USEL UR8, UR4, URZ, UP0 ;  /* 0x0000003f04087287 */ /* 0x000fe40008000000 */
[----:B------:R-:W-:-:S06]  /*1cb0*/  ULOP3.LUT UR5, UR39, UR5, URZ, 0x3c, !UPT ;  /* 0x0000000527057292 */ /* 0x000fcc000f8e3c3f */
[----:B------:R-:W-:-:S07]  /*1cc0*/  IMAD.U32 R6, RZ, RZ, UR5 ;  /* 0x00000005ff067e24 */ /* 0x000fce000f8e00ff */
.L_x_33:
[----:B------:R-:W-:Y:S05]  /*1cd0*/  @!P0 BRA `(.L_x_27) ;  /* 0x0000000000048947 */ /* 0x000fea0003800000 */
[----:B------:R-:W-:Y:S01]  /*1ce0*/  BPT.TRAP 0x1 ;  /* 0x000000040000795c */ /* 0x000fe20000300000 */
.L_x_27:
[----:B------:R-:W-:Y:S01]  /*1cf0*/  ULEA UR4, UR8, UR41, 0x3 ;  /* 0x0000002908047291 */ /* 0x000fe2000f8e183f */
[----:B------:R-:W-:-:S08]  /*1d00*/  SHF.L.U32 R4, R6, 0x1f, RZ ;  /* 0x0000001f06047819 */ /* 0x000fd000000006ff */
[----:B------:R1:W2:Y:S01]  /*1d10*/  SYNCS.PHASECHK.TRANS64.TRYWAIT P1, [UR4], R4 ;  /* 0x00000004ff0075a7 */ /* 0x0002a20008020144 */
[----:B------:R-:W-:Y:S05]  /*1d20*/  @!P0 BRA `(.L_x_28) ;  /* 0x0000000000048947 */ /* 0x000fea0003800000 */
[----:B------:R-:W-:Y:S01]  /*1d30*/  BPT.TRAP 0x1 ;  /* 0x000000040000795c */ /* 0x000fe20000300000 */
.L_x_28:
[----:B--2---:R-:W-:Y:S05]  /*1d40*/  @P1 BRA `(.L_x_29) ;  /* 0x0000000000081947 */ /* 0x004fea0003800000 */
[----:B------:R-:W2:Y:S02]  /*1d50*/  SYNCS.PHASECHK.TRANS64.TRYWAIT P1, [UR4], R4 ;  /* 0x00000004ff0075a7 */ /* 0x000ea40008020144 */
[----:B--2---:R-:W-:Y:S05]  /*1d60*/  @!P1 BRA `(.L_x_30) ;  /* 0x0000006400ac9947 */ /* 0x004fea0003800000 */
.L_x_29:
[----:B------:R-:W-:Y:S01]  /*1d70*/  ULEA UR4, UR8, UR44, 0x8 ;  /* 0x0000002c08047291 */ /* 0x000fe2000f8e403f */
[----:B------:R-:W-:Y:S01]  /*1d80*/  WARPGROUP.ARRIVE ;  /* 0x00000000000079c5 */ /* 0x000fe20000000000 */
[----:B------:R-:W-:Y:S01]  /*1d90*/  ULEA UR6, UR8, UR45, 0x9 ;  /* 0x0000002d08067291 */ /* 0x000fe2000f8e483f */
[----:B------:R-:W-:Y:S01]  /*1da0*/  UMOV UR5, 0x80000020 ;  /* 0x8000002000057882 */ /* 0x000fe20000000000 */
[----:B------:R-:W-:-:S07]  /*1db0*/  UMOV UR7, 0x80000020 ;  /* 0x8000002000077882 */ /* 0x000fce0000000000 */
[----:B------:R-:W-:Y:S01]  /*1dc0*/  HGMMA.64x128x16.F32.BF16 R24, gdesc[UR4], R24, gsb0 ;  /* 0x01e00000041879f0 */ /* 0x000fe20008001818 */
        /* <DEDUP_REMOVED lines=9> */
[----:B------:R-:W-:Y:S01]  /*1e60*/  BPT.TRAP 0x1 ;  /* 0x000000040000795c */ /* 0x000fe20000300000 */
.L_x_31:
[----:B------:R-:W-:-:S13]  /*1e70*/  ISETP.NE.AND P1, PT, R89, RZ, PT ;  /* 0x000000ff5900720c */ /* 0x000fda0003f25270 */
[----:B-12---:R-:W-:-:S05]  /*1e80*/  @P1 LEA R4, R3, UR41, 0x3 ;  /* 0x0000002903041c11 */ /* 0x006fca000f8e18ff */
[----:B------:R-:W-:-:S05]  /*1e90*/  @P1 VIADD R5, R4, 0x90 ;  /* 0x0000009004051836 */ /* 0x000fca0000000000 */
[----:B------:R-:W-:-:S04]  /*1ea0*/  @P1 PRMT R5, R88, 0x654, R5 ;  /* 0x0000065458051816 */ /* 0x000fc80000000005 */
[----:B------:R1:W-:Y:S01]  /*1eb0*/  @P1 SYNCS.ARRIVE.TRANS64.RED.A1T0 RZ, [R5+URZ], RZ ;  /* 0x000000ff05ff19a7 */ /* 0x0003e2000810043f */
[----:B------:R-:W-:-:S13]  /*1ec0*/  ISETP.GT.U32.AND P1, PT, R16, 0x1, PT ;  /* 0x000000011000780c */ /* 0x000fda0003f24070 */
[----:B-1----:R-:W-:Y:S05]  /*1ed0*/  @P1 BRA `(.L_x_32) ;  /* 0x0000000000041947 */ /* 0x002fea0003800000 */
[----:B------:R-:W-:Y:S01]  /*1ee0*/  BPT.TRAP 0x1 ;  /* 0x000000040000795c */ /* 0x000fe20000300000 */
.L_x_32:
[----:B------:R-:W-:Y:S01]  /*1ef0*/  UIADD3 UR8, UR8, 0x1, URZ ;  /* 0x0000000108087890 */ /* 0x000fe2000fffe03f */
[C---:B------:R-:W-:Y:S01]  /*1f00*/  ISETP.GT.AND P2, PT, R0.reuse, 0x1, PT ;  /* 0x000000010000780c */ /* 0x040fe20003f44270 */
[----:B------:R-:W-:Y:S02]  /*1f10*/  VIADD R3, R3, 0x1 ;  /* 0x0000000103037836 */ /* 0x000fe40000000000 */
[----:B------:R-:W-:Y:S01]  /*1f20*/  UISETP.NE.AND UP0, UPT, UR8, 0x12, UPT ;  /* 0x000000120800788c */ /* 0x000fe2000bf05270 */
[----:B------:R-:W-:Y:S02]  /*1f30*/  VIADD R0, R0, 0xffffffff ;  /* 0xffffffff00007836 */ /* 0x000fe40000000000 */
[C---:B------:R-:W-:Y:S01]  /*1f40*/  ISETP.NE.AND P1, PT, R3.reuse, 0x12, PT ;  /* 0x000000120300780c */ /* 0x040fe20003f25270 */
[----:B------:R-:W-:Y:S02]  /*1f50*/  USEL UR4, URZ, 0x1, UP0 ;  /* 0x000000013f047887 */ /* 0x000fe40008000000 */
[----:B------:R-:W-:Y:S01]  /*1f60*/  USEL UR8, UR8, URZ, UP0 ;  /* 0x0000003f08087287 */ /* 0x000fe20008000000 */
[----:B------:R-:W-:-:S03]  /*1f70*/  SEL R3, R3, RZ, P1 ;  /* 0x000000ff03037207 */ /* 0x000fc60000800000 */
[----:B------:R-:W-:Y:S01]  /*1f80*/  LOP3.LUT R6, R6, UR4, RZ, 0x3c, !PT ;  /* 0x0000000406067c12 */ /* 0x000fe2000f8e3cff */
[----:B------:R-:W-:Y:S07]  /*1f90*/  @P2 BRA `(.L_x_33) ;  /* 0xfffffffc004c2947 */ /* 0x000fee000383ffff */
.L_x_26:
[----:B------:R-:W1:Y:S01]  /*1fa0*/  LDC R0, c[0x0][0x28c] ;  /* 0x0000a300ff007b82 */ /* 0x000e620000000800 */
[----:B------:R2:W-:Y:S01]  /*1fb0*/  SYNCS.ARRIVE.TRANS64.A1T0 RZ, [R96+UR47], RZ ;  /* 0x000000ff60ff79a7 */ /* 0x0005e2000810002f */
[----:B-1----:R-:W-:-:S13]  /*1fc0*/  ISETP.GE.AND P1, PT, R0, 0x1, PT ;  /* 0x000000010000780c */ /* 0x002fda0003f26270 */
[----:B--2---:R-:W-:Y:S05]  /*1fd0*/  @!P1 BRA `(.L_x_34) ;  /* 0x0000000000449947 */ /* 0x004fea0003800000 */
[----:B------:R-:W-:Y:S05]  /*1fe0*/  @!P0 BRA `(.L_x_35) ;  /* 0x0000000000048947 */ /* 0x000fea0003800000 */
[----:B------:R-:W-:Y:S01]  /*1ff0*/  BPT.TRAP 0x1 ;  /* 0x000000040000795c */ /* 0x000fe20000300000 */
.L_x_35:
[----:B------:R-:W-:-:S13]  /*2000*/  ISETP.NE.AND P0, PT, R89, RZ, PT ;  /* 0x000000ff5900720c */ /* 0x000fda0003f05270 */
[----:B------:R-:W-:-:S05]  /*2010*/  VOTEU.ANY UP0, P0 ;  /* 0x00000000003f7886 */ /* 0x000fca0000000100 */
[----:B------:R-:W-:-:S06]  /*2020*/  @UP0 UIADD3 UR4, UR43, UR38, URZ ;  /* 0x000000262b040290 */ /* 0x000fcc000fffe03f */
[----:B------:R-:W-:Y:S02]  /*2030*/  IMAD.U32 R4, RZ, RZ, UR4 ;  /* 0x00000004ff047e24 */ /* 0x000fe4000f8e00ff */
[----:B------:R-:W-:Y:S02]  /*2040*/  IMAD.U32 R3, RZ, RZ, UR4 ;  /* 0x00000004ff037e24 */ /* 0x000fe4000f8e00ff */
[----:B------:R-:W-:-:S05]  /*2050*/  @P0 IMAD.WIDE.U32 R4, R4, 0x38e38e39, RZ ;  /* 0x38e38e3904040825 */ /* 0x000fca00078e00ff */
[----:B------:R-:W-:-:S05]  /*2060*/  @P0 SHF.R.U32.HI R0, RZ, 0x2, R5 ;  /* 0x00000002ff000819 */ /* 0x000fca0000011605 */
[----:B------:R-:W-:-:S05]  /*2070*/  @P0 IMAD R0, R0, -0x12, R3 ;  /* 0xffffffee00000824 */ /* 0x000fca00078e0203 */
[----:B------:R-:W-:-:S05]  /*2080*/  @P0 LEA R0, R0, UR41, 0x3 ;  /* 0x0000002900000c11 */ /* 0x000fca000f8e18ff */
[----:B------:R-:W-:-:S05]  /*2090*/  @P0 VIADD R3, R0, 0x90 ;  /* 0x0000009000030836 */ /* 0x000fca0000000000 */
[----:B------:R-:W-:-:S04]  /*20a0*/  @P0 PRMT R3, R88, 0x654, R3 ;  /* 0x0000065458030816 */ /* 0x000fc80000000003 */
[----:B------:R1:W-:Y:S01]  /*20b0*/  @P0 SYNCS.ARRIVE.TRANS64.RED.A1T0 RZ, [R3+URZ], RZ ;  /* 0x000000ff03ff09a7 */ /* 0x0003e2000810043f */
[----:B------:R-:W-:-:S13]  /*20c0*/  ISETP.GT.U32.AND P0, PT, R16, 0x1, PT ;  /* 0x000000011000780c */ /* 0x000fda0003f04070 */
[----:B-1----:R-:W-:Y:S05]  /*20d0*/  @P0 BRA `(.L_x_34) ;  /* 0x0000000000040947 */ /* 0x002fea0003800000 */
[----:B------:R-:W-:Y:S01]  /*20e0*/  BPT.TRAP 0x1 ;  /* 0x000000040000795c */ /* 0x000fe20000300000 */
.L_x_34:
[----:B------:R-:W-:Y:S01]  /*20f0*/  SHF.L.U32 R0, R103, 0x1f, RZ ;  /* 0x0000001f67007819 */ /* 0x000fe200000006ff */
[----:B------:R-:W-:Y:S01]  /*2100*/  UIADD3 UR38, UR46, UR38, URZ ;  /* 0x000000262e267290 */ /* 0x000fe2000fffe03f */
[----:B------:R-:W1:Y:S01]  /*2110*/  LDC R9, c[0x0][0x288] ;  /* 0x0000a200ff097b82 */ /* 0x000e620000000800 */
[----:B------:R-:W-:Y:S01]  /*2120*/  UISETP.GE.U32.AND UP1, UPT, UR46, 0x12, UPT ;  /* 0x000000122e00788c */ /* 0x000fe2000bf26070 */
[----:B------:R-:W-:Y:S01]  /*2130*/  IMAD.SHL.U32 R10, R94, 0x2, RZ ;  /* 0x000000025e0a7824 */ /* 0x000fe200078e00ff */
[----:B------:R-:W-:Y:S02]  /*2140*/  UISETP.GT.U32.AND UP0, UPT, UR38, 0x11, UPT ;  /* 0x000000112600788c */ /* 0x000fe4000bf04070 */
[----:B------:R-:W-:Y:S02]  /*2150*/  UIMAD.WIDE.U32 UR4, UR38, 0x38e38e39, URZ ;  /* 0x38e38e39260478a5 */ /* 0x000fe4000f8e003f */
[----:B------:R-:W-:Y:S01]  /*2160*/  UISETP.LT.U32.AND UP0, UPT, UR46, 0x12, UP0 ;  /* 0x000000122e00788c */ /* 0x000fe20008701070 */
[----:B------:R-:W2:Y:S01]  /*2170*/  SYNCS.PHASECHK.TRANS64.TRYWAIT P0, [R95+UR42+0x10], R0 ;  /* 0x000010005f0075a7 */ /* 0x000ea2000800016a */
[----:B------:R-:W-:Y:S01]  /*2180*/  USHF.R.U32.HI UR4, URZ, 0x2, UR5 ;  /* 0x000000023f047899 */ /* 0x000fe20008011605 */
[----:B------:R-:W-:Y:S01]  /*2190*/  SHF.R.S32.HI R11, RZ, 0x1f, R10 ;  /* 0x0000001fff0b7819 */ /* 0x000fe2000001140a */
[----:B------:R-:W-:-:S02]  /*21a0*/  USEL UR6, URZ, 0x1, !UP0 ;  /* 0x000000013f067887 */ /* 0x000fc4000c000000 */
[----:B------:R-:W-:Y:S02]  /*21b0*/  UIMAD UR38, UR4, -0x12, UR38 ;  /* 0xffffffee042678a4 */ /* 0x000fe4000f8e0226 */
[----:B------:R-:W-:-:S04]  /*21c0*/  ULOP3.LUT UR39, UR39, UR6, URZ, 0x3c, !UPT ;  /* 0x0000000627277292 */ /* 0x000fc8000f8e3c3f */
[----:B------:R-:W-:Y:S01]  /*21d0*/  @UP1 ULOP3.LUT UR39, UR39, 0x1, UR4, 0x78, !UPT ;  /* 0x0000000127271892 */ /* 0x000fe2000f8e7804 */
[----:B-12---:R-:W-:Y:S11]  /*21e0*/  @!P0 BRA `(.L_x_36) ;  /* 0x0000006000a48947 */ /* 0x006ff60003800000 */
.L_x_204:
[----:B-1----:R-:W-:Y:S01]  /*21f0*/  IMAD.SHL.U32 R0, R19, 0x40, RZ ;  /* 0x0000004013007824 */ /* 0x002fe200078e00ff */
[----:B------:R-:W-:Y:S01]  /*2200*/  ULDC UR6, c[0x0][0x284] ;  /* 0x0000a10000067ab9 */ /* 0x000fe20000000800 */
[----:B------:R-:W-:Y:S01]  /*2210*/  IMAD.SHL.U32 R20, R22, 0x80, RZ ;  /* 0x0000008016147824 */ /* 0x000fe200078e00ff */
[----:B0-----:R-:W-:Y:S01]  /*2220*/  SHF.R.S32.HI R13, RZ, 0x1f, R2 ;  /* 0x0000001fff0d7819 */ /* 0x001fe20000011402 */
[----:B------:R-:W-:Y:S01]  /*2230*/  ULDC.64 UR4, c[0x0][0x5d0] ;  /* 0x0001740000047ab9 */ /* 0x000fe20000000a00 */
[----:B------:R-:W-:Y:S01]  /*2240*/  ISETP.GE.AND P0, PT, R0, UR6, PT ;  /* 0x0000000600007c0c */ /* 0x000fe2000bf06270 */
[----:B------:R-:W-:Y:S01]  /*2250*/  IMAD.WIDE.U32 R4, R2, UR4, R10 ;  /* 0x0000000402047c25 */ /* 0x000fe2000f8e000a */
[----:B------:R-:W-:Y:S02]  /*2260*/  SHF.R.S32.HI R21, RZ, 0x1f, R20 ;  /* 0x0000001fff157819 */ /* 0x000fe40000011414 */
[C---:B------:R-:W-:Y:S01]  /*2270*/  ISETP.GE.OR P0, PT, R20.reuse, R9, P0 ;  /* 0x000000091400720c */ /* 0x040fe20000706670 */
[----:B------:R-:W-:Y:S01]  /*2280*/  IMAD R3, R13, UR4, RZ ;  /* 0x000000040d037c24 */ /* 0x000fe2000f8e02ff */
[----:B------:R-:W-:-:S03]  /*2290*/  IADD3 R4, P1, R20, R4, RZ ;  /* 0x0000000414047210 */ /* 0x000fc60007f3e0ff */
[----:B------:R-:W-:-:S05]  /*22a0*/  IMAD R3, R2, UR5, R3 ;  /* 0x0000000502037c24 */ /* 0x000fca000f8e0203 */
[----:B------:R-:W-:-:S03]  /*22b0*/  IADD3.X R5, R21, R5, R3, P1, !PT ;  /* 0x0000000515057210 */ /* 0x000fc60000ffe403 */
[----:B------:R-:W-:Y:S05]  /*22c0*/  @P0 BRA `(.L_x_37) ;  /* 0x0000004000300947 */ /* 0x000fea0003800000 */
[----:B------:R-:W0:Y:S01]  /*22d0*/  LDC.64 R6, c[0x0][0x5c8] ;  /* 0x00017200ff067b82 */ /* 0x000e220000000a00 */
[----:B-----5:R-:W-:Y:S01]  /*22e0*/  FSETP.NEU.AND P0, PT, R91, RZ, PT ;  /* 0x000000ff5b00720b */ /* 0x020fe20003f0d000 */
[----:B------:R-:W-:Y:S01]  /*22f0*/  IMAD R3, R94, -0x2, R9 ;  /* 0xfffffffe5e037824 */ /* 0x000fe200078e0209 */
[----:B------:R-:W-:Y:S01]  /*2300*/  BSSY B0, `(.L_x_37) ;  /* 0x0000408000007945 */ /* 0x000fe20003800000 */
[----:B------:R-:W-:-:S04]  /*2310*/  IMAD.WIDE R104, R19, 0x40, R92 ;  /* 0x0000004013687825 */ /* 0x000fc800078e025c */
[----:B------:R-:W-:Y:S02]  /*2320*/  IMAD.IADD R3, R3, 0x1, -R20 ;  /* 0x0000000103037824 */ /* 0x000fe400078e0a14 */
[----:B------:R-:W-:-:S03]  /*2330*/  IMAD.IADD R0, R99, 0x1, -R0 ;  /* 0x0000000163007824 */ /* 0x000fc600078e0a00 */
[----:B------:R-:W-:-:S04]  /*2340*/  ISETP.GT.AND P2, PT, R3, RZ, PT ;  /* 0x000000ff0300720c */ /* 0x000fc80003f44270 */
[----:B------:R-:W-:Y:S01]  /*2350*/  ISETP.GT.AND P1, PT, R0, RZ, P2 ;  /* 0x000000ff0000720c */ /* 0x000fe20001724270 */
[-C--:B0-----:R-:W-:Y:S02]  /*2360*/  IMAD R8, R105, R6.reuse, RZ ;  /* 0x0000000669087224 */ /* 0x081fe400078e02ff */
[----:B------:R-:W-:-:S04]  /*2370*/  IMAD.WIDE.U32 R106, R104, R6, R4 ;  /* 0x00000006686a7225 */ /* 0x000fc800078e0004 */
[----:B------:R-:W-:-:S04]  /*2380*/  IMAD R5, R104, R7, R8 ;  /* 0x0000000768057224 */ /* 0x000fc800078e0208 */
[----:B------:R-:W-:Y:S01]  /*2390*/  IMAD.IADD R9, R107, 0x1, R5 ;  /* 0x000000016b097824 */ /* 0x000fe200078e0205 */
[----:B------:R-:W-:Y:S06]  /*23a0*/  @!P0 BRA `(.L_x_38) ;  /* 0x0000002c00248947 */ /* 0x000fec0003800000 */
[----:B------:R-:W0:Y:S01]  /*23b0*/  LDC.64 R108, c[0x0][0x5b8] ;  /* 0x00016e00ff6c7b82 */ /* 0x000e220000000a00 */
[----:B------:R-:W-:-:S07]  /*23c0*/  ULDC.64 UR4, c[0x0][0x5c0] ;  /* 0x0001700000047ab9 */ /* 0x000fce0000000a00 */
[----:B------:R-:W1:Y:S08]  /*23d0*/  LDC.64 R110, c[0x0][0x5b0] ;  /* 0x00016c00ff6e7b82 */ /* 0x000e700000000a00 */
[----:B------:R-:W2:Y:S01]  /*23e0*/  LDC.64 R112, c[0x0][0x5a8] ;  /* 0x00016a00ff707b82 */ /* 0x000ea20000000a00 */
[-C--:B0-----:R-:W-:Y:S02]  /*23f0*/  IMAD R8, R13, R108.reuse, RZ ;  /* 0x0000006c0d087224 */ /* 0x081fe400078e02ff */
[----:B------:R-:W-:-:S04]  /*2400*/  IMAD.WIDE.U32 R4, R2, R108, R10 ;  /* 0x0000006c02047225 */ /* 0x000fc800078e000a */
[----:B------:R-:W-:Y:S01]  /*2410*/  IMAD R107, R2, R109, R8 ;  /* 0x0000006d026b7224 */ /* 0x000fe200078e0208 */
[----:B------:R-:W-:Y:S01]  /*2420*/  IADD3 R12, P0, R20, R4, RZ ;  /* 0x00000004140c7210 */ /* 0x000fe20007f1e0ff */
[----:B-1----:R-:W-:-:S03]  /*2430*/  IMAD R4, R105, R110, RZ ;  /* 0x0000006e69047224 */ /* 0x002fc600078e02ff */
[----:B------:R-:W-:Y:S01]  /*2440*/  IADD3.X R13, R21, R5, R107, P0, !PT ;  /* 0x00000005150d7210 */ /* 0x000fe200007fe46b */
[C---:B------:R-:W-:Y:S02]  /*2450*/  IMAD R109, R104.reuse, R111, R4 ;  /* 0x0000006f686d7224 */ /* 0x040fe400078e0204 */
[----:B------:R-:W-:-:S04]  /*2460*/  IMAD.WIDE.U32 R4, R104, R110, R12 ;  /* 0x0000006e68047225 */ /* 0x000fc800078e000c */
[----:B------:R-:W-:Y:S01]  /*2470*/  IMAD.IADD R5, R5, 0x1, R109 ;  /* 0x0000000105057824 */ /* 0x000fe200078e026d */
[----:B--2---:R-:W-:-:S04]  /*2480*/  LEA R14, P0, R4, R112, 0x1 ;  /* 0x00000070040e7211 */ /* 0x004fc800078008ff */
[----:B------:R-:W-:-:S05]  /*2490*/  LEA.HI.X R15, R4, R113, R5, 0x1, P0 ;  /* 0x00000071040f7211 */ /* 0x000fca00000f0c05 */
[----:B------:R-:W2:Y:S01]  /*24a0*/  @P1 LDG.E.LTC128B.U16 R19, desc[UR36][R14.64] ;  /* 0x000000240e131981 */ /* 0x000ea2000c1e1520 */
[----:B------:R-:W-:Y:S01]  /*24b0*/  IMAD.WIDE.U32 R4, R104, R110, R20 ;  /* 0x0000006e68047225 */ /* 0x000fe200078e0014 */
[----:B------:R-:W-:Y:S02]  /*24c0*/  BSSY B1, `(.L_x_39) ;  /* 0x0000015000017945 */ /* 0x000fe40003800000 */
[----:B------:R-:W-:-:S04]  /*24d0*/  IADD3 R100, P0, R10, R4, RZ ;  /* 0x000000040a647210 */ /* 0x000fc80007f1e0ff */
[----:B------:R-:W-:Y:S02]  /*24e0*/  IADD3.X R101, R11, R109, R5, P0, !PT ;  /* 0x0000006d0b657210 */ /* 0x000fe400007fe405 */
[----:B------:R-:W-:Y:S01]  /*24f0*/  LEA R8, P0, R106, UR4, 0x1 ;  /* 0x000000046a087c11 */ /* 0x000fe2000f8008ff */
[----:B------:R-:W-:-:S03]  /*2500*/  IMAD.WIDE.U32 R100, R2, R108, R100 ;  /* 0x0000006c02647225 */ /* 0x000fc600078e0064 */
[----:B------:R-:W-:Y:S02]  /*2510*/  LEA.HI.X R9, R106, UR5, R9, 0x1, P0 ;  /* 0x000000056a097c11 */ /* 0x000fe400080f0c09 */
[----:B------:R-:W-:-:S04]  /*2520*/  ISETP.GT.AND P0, PT, R3, 0x1, PT ;  /* 0x000000010300780c */ /* 0x000fc80003f04270 */
[----:B------:R-:W-:Y:S01]  /*2530*/  ISETP.GT.AND P3, PT, R0, RZ, P0 ;  /* 0x000000ff0000720c */ /* 0x000fe20000764270 */
[----:B--2---:R-:W-:-:S04]  /*2540*/  IMAD.U32 R4, R19, 0x10000, RZ ;  /* 0x0001000013047824 */ /* 0x004fc800078e00ff */
[----:B------:R-:W-:Y:S01]  /*2550*/  FMUL R5, R4, R91 ;  /* 0x0000005b04057220 */ /* 0x000fe20000400000 */
[----:B------:R-:W-:-:S03]  /*2560*/  LEA R4, P4, R100, R112, 0x1 ;  /* 0x0000007064047211 */ /* 0x000fc600078808ff */
[----:B------:R-:W-:-:S05]  /*2570*/  FFMA R5, R24, R90, R5 ;  /* 0x0000005a18057223 */ /* 0x000fca0000000005 */
[----:B------:R-:W-:Y:S01]  /*2580*/  F2FP.BF16.F32.PACK_AB R14, RZ, R5 ;  /* 0x00000005ff0e723e */ /* 0x000fe200000010ff */
[----:B------:R-:W-:-:S03]  /*2590*/  IMAD.IADD R5, R107, 0x1, R101 ;  /* 0x000000016b057824 */ /* 0x000fc600078e0265 */
[----:B------:R-:W-:Y:S01]  /*25a0*/  PRMT R15, R14, 0x7610, R15 ;  /* 0x000076100e0f7816 */ /* 0x000fe2000000000f */
[----:B------:R-:W-:Y:S01]  /*25b0*/  IMAD.SHL.U32 R14, R110, 0x8, RZ ;  /* 0x000000086e0e7824 */ /* 0x000fe200078e00ff */
[----:B------:R-:W-:-:S03]  /*25c0*/  LEA.HI.X R5, R100, R113, R5, 0x1, P4 ;  /* 0x0000007164057211 */ /* 0x000fc600020f0c05 */
[----:B------:R0:W-:Y:S02]  /*25d0*/  @P1 STG.E.U16 desc[UR36][R8.64], R15 ;  /* 0x0000000f08001986 */ /* 0x0001e4000c101524 */
[----:B0-----:R-:W-:Y:S01]  /*25e0*/  SHF.L.U64.HI R15, R110, 0x3, R111 ;  /* 0x000000036e0f7819 */ /* 0x001fe2000001026f */
[----:B------:R-:W-:Y:S06]  /*25f0*/  @!P3 BRA `(.L_x_40) ;  /* 0x000000000004b947 */ /* 0x000fec0003800000 */
[----:B------:R0:W5:Y:S02]  /*2600*/  LDG.E.LTC128B.U16 R19, desc[UR36][R4.64+0x2] ;  /* 0x0000022404137981 */ /* 0x000164000c1e1520 */
.L_x_40:
[----:B------:R-:W-:Y:S05]  /*2610*/  BSYNC B1 ;  /* 0x0000000000017941 */ /* 0x000fea0003800000 */
.L_x_39:
[----:B------:R-:W-:Y:S01]  /*2620*/  IMAD.WIDE.U32 R14, R104, R110, R14 ;  /* 0x0000006e680e7225 */ /* 0x000fe200078e000e */
[----:B------:R-:W-:-:S03]  /*2630*/  ISETP.GT.AND P2, PT, R0, 0x8, P2 ;  /* 0x000000080000780c */ /* 0x000fc60001744270 */
[----:B-----5:R-:W-:Y:S02]  /*2640*/  IMAD.U32 R22, R19, 0x10000, RZ ;  /* 0x0001000013167824 */ /* 0x020fe400078e00ff */
[----:B------:R-:W-:Y:S01]  /*2650*/  IMAD.IADD R109, R109, 0x1, R15 ;  /* 0x000000016d6d7824 */ /* 0x000fe200078e020f */
[----:B------:R-:W-:Y:S01]  /*2660*/  IADD3 R15, P1, R12, R14, RZ ;  /* 0x0000000e0c0f7210 */ /* 0x000fe20007f3e0ff */
[----:B------:R-:W-:-:S04]  /*2670*/  FMUL R22, R22, R91 ;  /* 0x0000005b16167220 */ /* 0x000fc80000400000 */
[----:B------:R-:W-:Y:S01]  /*2680*/  FFMA R22, R25, R90, R22 ;  /* 0x0000005a19167223 */ /* 0x000fe20000000016 */
[----:B------:R-:W-:Y:S01]  /*2690*/  IMAD.X R24, R109, 0x1, R13, P1 ;  /* 0x000000016d187824 */ /* 0x000fe200008e060d */
[----:B------:R-:W-:-:S03]  /*26a0*/  LEA R12, P1, R15, R112, 0x1 ;  /* 0x000000700f0c7211 */ /* 0x000fc600078208ff */
[----:B------:R-:W-:Y:S02]  /*26b0*/  F2FP.BF16.F32.PACK_AB R22, RZ, R22 ;  /* 0x00000016ff16723e */ /* 0x000fe400000010ff */
[----:B------:R-:W-:-:S03]  /*26c0*/  LEA.HI.X R13, R15, R113, R24, 0x1, P1 ;  /* 0x000000710f0d7211 */ /* 0x000fc600008f0c18 */
[----:B------:R1:W-:Y:S04]  /*26d0*/  @P3 STG.E.U16 desc[UR36][R8.64+0x2], R22 ;  /* 0x0000021608003986 */ /* 0x0003e8000c101524 */
[----:B------:R-:W2:Y:S01]  /*26e0*/  @P2 LDG.E.LTC128B.U16 R19, desc[UR36][R12.64] ;  /* 0x000000240c132981 */ /* 0x000ea2000c1e1520 */
[----:B------:R-:W-:Y:S01]  /*26f0*/  IADD3 R14, P1, P3, R10, R14, R20 ;  /* 0x0000000e0a0e7210 */ /* 0x000fe20007b3e014 */
[----:B------:R-:W-:Y:S01]  /*2700*/  BSSY B1, `(.L_x_41) ;  /* 0x0000011000017945 */ /* 0x000fe20003800000 */
[----:B------:R-:W-:Y:S02]  /*2710*/  SHF.L.U64.HI R7, R6, 0x4, R7 ;  /* 0x0000000406077819 */ /* 0x000fe40000010207 */
[----:B------:R-:W-:Y:S02]  /*2720*/  IADD3.X R15, R11, R109, R21, P1, P3 ;  /* 0x0000006d0b0f7210 */ /* 0x000fe40000fe6415 */
[----:B------:R-:W-:Y:S01]  /*2730*/  ISETP.GT.AND P0, PT, R0, 0x8, P0 ;  /* 0x000000080000780c */ /* 0x000fe20000704270 */
[----:B------:R-:W-:-:S04]  /*2740*/  IMAD.WIDE.U32 R14, R2, R108, R14 ;  /* 0x0000006c020e7225 */ /* 0x000fc800078e000e */
[----:B------:R-:W-:Y:S02]  /*2750*/  IMAD.IADD R2, R107, 0x1, R15 ;  /* 0x000000016b027824 */ /* 0x000fe400078e020f */
[----:B--2---:R-:W-:-:S04]  /*2760*/  IMAD.U32 R10, R19, 0x10000, RZ ;  /* 0x00010000130a7824 */ /* 0x004fc800078e00ff */
[----:B------:R-:W-:Y:S01]  /*2770*/  FMUL R11, R10, R91 ;  /* 0x0000005b0a0b7220 */ /* 0x000fe20000400000 */
[----:B------:R-:W-:Y:S02]  /*2780*/  LEA R10, P1, R6, R8, 0x4 ;  /* 0x00000008060a7211 */ /* 0x000fe400078220ff */
[----:B------:R-:W-:Y:S01]  /*2790*/  LEA R6, P3, R14, R112, 0x1 ;  /* 0x000000700e067211 */ /* 0x000fe200078608ff */
[----:B------:R-:W-:-:S05]  /*27a0*/  FFMA R11, R26, R90, R11 ;  /* 0x0000005a1a0b7223 */ /* 0x000fca000000000b */
[----:B------:R-:W-:Y:S01]  /*27b0*/  F2FP.BF16.F32.PACK_AB R12, RZ, R11 ;  /* 0x0000000bff0c723e */ /* 0x000fe200000010ff */
[----:B------:R-:W-:Y:S01]  /*27c0*/  IMAD.X R11, R7, 0x1, R9, P1 ;  /* 0x00000001070b7824 */ /* 0x000fe200008e0609 */
[----:B------:R-:W-:-:S04]  /*27d0*/  LEA.HI.X R7, R14, R113, R2, 0x1, P3 ;  /* 0x000000710e077211 */ /* 0x000fc800018f0c02 */
[----:B------:R1:W-:Y:S01]  /*27e0*/  @P2 STG.E.U16 desc[UR36][R10.64], R12 ;  /* 0x0000000c0a002986 */ /* 0x0003e2000c101524 */
[----:B------:R-:W-:Y:S05]  /*27f0*/  @!P0 BRA `(.L_x_42) ;  /* 0x0000000000048947 */ /* 0x000fea0003800000 */
[----:B------:R2:W5:Y:S02]  /*2800*/  LDG.E.LTC128B.U16 R19, desc[UR36][R6.64+0x2] ;  /* 0x0000022406137981 */ /* 0x000564000c1e1520 */
.L_x_42:
[----:B------:R-:W-:Y:S05]  /*2810*/  BSYNC B1 ;  /* 0x0000000000017941 */ /* 0x000fea0003800000 */
.L_x_41:
[----:B-----5:R-:W-:Y:S01]  /*2820*/  IMAD.U32 R2, R19, 0x10000, RZ ;  /* 0x0001000013027824 */ /* 0x020fe200078e00ff */
[----:B------:R-:W-:Y:S01]  /*2830*/  ISETP.GT.AND P1, PT, R3, 0x8, PT ;  /* 0x000000080300780c */ /* 0x000fe20003f24270 */
[----:B------:R-:W-:Y:S02]  /*2840*/  BSSY B1, `(.L_x_43) ;  /* 0x0000008000017945 */ /* 0x000fe40003800000 */
[----:B------:R-:W-:Y:S01]  /*2850*/  FMUL R2, R2, R91 ;  /* 0x0000005b02027220 */ /* 0x000fe20000400000 */
[----:B------:R-:W-:-:S03]  /*2860*/  ISETP.GT.AND P2, PT, R0, RZ, P1 ;  /* 0x000000ff0000720c */ /* 0x000fc60000f44270 */
[----:B------:R-:W-:-:S05]  /*2870*/  FFMA R2, R27, R90, R2 ;  /* 0x0000005a1b027223 */ /* 0x000fca0000000002 */
[----:B------:R-:W-:-:S05]  /*2880*/  F2FP.BF16.F32.PACK_AB R2, RZ, R2 ;  /* 0x00000002ff02723e */ /* 0x000fca00000010ff */
[----:B------:R3:W-:Y:S01]  /*2890*/  @P0 STG.E.U16 desc[UR36][R10.64+0x2], R2 ;  /* 0x000002020a000986 */ /* 0x0007e2000c101524 */
[----:B------:R-:W-:Y:S05]  /*28a0*/  @!P2 BRA `(.L_x_44) ;  /* 0x000000000004a947 */ /* 0x000fea0003800000 */
[----:B------:R4:W5:Y:S02]  /*28b0*/  LDG.E.LTC128B.U16 R19, desc[UR36][R4.64+0x10] ;  /* 0x0000102404137981 */ /* 0x000964000c1e1520 */
.L_x_44:
[----:B------:R-:W-:Y:S05]  /*28c0*/  BSYNC B1 ;  /* 0x0000000000017941 */ /* 0x000fea0003800000 */
.L_x_43:
[----:B---3-5:R-:W-:Y:S01]  /*28d0*/  IMAD.U32 R2, R19, 0x10000, RZ ;  /* 0x0001000013027824 */ /* 0x028fe200078e00ff */
        /* <DEDUP_REMOVED lines=9> */
.L_x_46:
[----:B------:R-:W-:Y:S05]  /*2970*/  BSYNC B1 ;  /* 0x0000000000017941 */ /* 0x000fea0003800000 */
.L_x_45:
[----:B-----5:R-:W-:Y:S01]  /*2980*/  IMAD.U32 R2, R19, 0x10000, RZ ;  /* 0x0001000013027824 */ /* 0x020fe200078e00ff */
[----:B------:R-:W-:Y:S01]  /*2990*/  ISETP.GT.AND P1, PT, R0, 0x8, P1 ;  /* 0x000000080000780c */ /* 0x000fe20000f24270 */
[----:B------:R-:W-:Y:S02]  /*29a0*/  BSSY B1, `(.L_x_47) ;  /* 0x0000007000017945 */ /* 0x000fe40003800000 */
[----:B------:R-:W-:-:S04]  /*29b0*/  FMUL R2, R2, R91 ;  /* 0x0000005b02027220 */ /* 0x000fc80000400000 */
[----:B------:R-:W-:-:S05]  /*29c0*/  FFMA R2, R29, R90, R2 ;  /* 0x0000005a1d027223 */ /* 0x000fca0000000002 */
[----:B------:R-:W-:-:S05]  /*29d0*/  F2FP.BF16.F32.PACK_AB R2, RZ, R2 ;  /* 0x00000002ff02723e */ /* 0x000fca00000010ff */
[----:B------:R0:W-:Y:S01]  /*29e0*/  @P3 STG.E.U16 desc[UR36][R8.64+0x12], R2 ;  /* 0x0000120208003986 */ /* 0x0001e2000c101524 */
[----:B------:R-:W-:Y:S05]  /*29f0*/  @!P1 BRA `(.L_x_48) ;  /* 0x0000000000049947 */ /* 0x000fea0003800000 */
[----:B------:R0:W5:Y:S02]  /*2a00*/  LDG.E.LTC128B.U16 R19, desc[UR36][R6.64+0x10] ;  /* 0x0000102406137981 */ /* 0x000164000c1e1520 */
.L_x_48:
[----:B------:R-:W-:Y:S05]  /*2a10*/  BSYNC B1 ;  /* 0x0000000000017941 */ /* 0x000fea0003800000 */
.L_x_47:
[----:B0----5:R-:W-:Y:S01]  /*2a20*/  IMAD.U32 R2, R19, 0x10000, RZ ;  /* 0x0001000013027824 */ /* 0x021fe200078e00ff */
[----:B------:R-:W-:Y:S01]  /*2a30*/  ISETP.GT.AND P0, PT, R0, 0x8, P0 ;  /* 0x000000080000780c */ /* 0x000fe20000704270 */
[----:B------:R-:W-:Y:S02]  /*2a40*/  BSSY B1, `(.L_x_49) ;  /* 0x0000007000017945 */ /* 0x000fe40003800000 */
[----:B---3--:R-:W-:-:S04]  /*2a50*/  FMUL R13, R2, R91 ;  /* 0x0000005b020d7220 */ /* 0x008fc80000400000 */
[----:B------:R-:W-:-:S05]  /*2a60*/  FFMA R13, R30, R90, R13 ;  /* 0x0000005a1e0d7223 */ /* 0x000fca000000000d */
[----:B------:R-:W-:-:S05]  /*2a70*/  F2FP.BF16.F32.PACK_AB R13, RZ, R13 ;  /* 0x0000000dff0d723e */ /* 0x000fca00000010ff */
[----:B------:R0:W-:Y:S01]  /*2a80*/  @P1 STG.E.U16 desc[UR36][R10.64+0x10], R13 ;  /* 0x0000100d0a001986 */ /* 0x0001e2000c101524 */
[----:B------:R-:W-:Y:S05]  /*2a90*/  @!P0 BRA `(.L_x_50) ;  /* 0x0000000000048947 */ /* 0x000fea0003800000 */
[----:B------:R3:W5:Y:S02]  /*2aa0*/  LDG.E.LTC128B.U16 R19, desc[UR36][R6.64+0x12] ;  /* 0x0000122406137981 */ /* 0x000764000c1e1520 */
.L_x_50:
[----:B------:R-:W-:Y:S05]  /*2ab0*/  BSYNC B1 ;  /* 0x0000000000017941 */ /* 0x000fea0003800000 */
.L_x_49:
        /* <DEDUP_REMOVED lines=10> */
.L_x_52:
[----:B------:R-:W-:Y:S05]  /*2b60*/  BSYNC B1 ;  /* 0x0000000000017941 */ /* 0x000fea0003800000 */
.L_x_51:
[----:B0----5:R-:W-:Y:S01]  /*2b70*/  IMAD.U32 R2, R19, 0x10000, RZ ;  /* 0x0001000013027824 */ /* 0x021fe200078e00ff */
        /* <DEDUP_REMOVED lines=9> */
.L_x_54:
[----:B------:R-:W-:Y:S05]  /*2c10*/  BSYNC B1 ;  /* 0x0000000000017941 */ /* 0x000fea0003800000 */
.L_x_53:
        /* <DEDUP_REMOVED lines=9> */
.L_x_56:
[----:B------:R-:W-:Y:S05]  /*2cb0*/  BSYNC B1 ;  /* 0x0000000000017941 */ /* 0x000fea0003800000 */
.L_x_55:
[----:B0----5:R-:W-:Y:S01]  /*2cc0*/  IMAD.U32 R2, R19, 0x10000, RZ ;  /* 0x0001000013027824 */ /* 0x021fe200078e00ff */
        /* <DEDUP_REMOVED lines=8> */
.L_x_58:
[----:B------:R-:W-:Y:S05]  /*2d50*/  BSYNC B1 ;  /* 0x0000000000017941 */ /* 0x000fea0003800000 */
.L_x_57:
        /* <DEDUP_REMOVED lines=10> */
.L_x_60:
[----:B------:R-:W-:Y:S05]  /*2e00*/  BSYNC B1 ;  /* 0x0000000000017941 */ /* 0x000fea0003800000 */
.L_x_59:
        /* <DEDUP_REMOVED lines=10> */
.L_x_62:
[----:B------:R-:W-:Y:S05]  /*2eb0*/  BSYNC B1 ;  /* 0x0000000000017941 */ /* 0x000fea0003800000 */
.L_x_61:
        /* <DEDUP_REMOVED lines=9> */
.L_x_64:
[----:B------:R-:W-:Y:S05]  /*2f50*/  BSYNC B1 ;  /* 0x0000000000017941 */ /* 0x000fea0003800000 */
.L_x_63:
        /* <DEDUP_REMOVED lines=9> */
.L_x_66:
[----:B------:R-:W-:Y:S05]  /*2ff0*/  BSYNC B1 ;  /* 0x0000000000017941 */ /* 0x000fea0003800000 */
.L_x_65:
        /* <DEDUP_REMOVED lines=10> */
.L_x_68:
[----:B------:R-:W-:Y:S05]  /*30a0*/  BSYNC B1 ;  /* 0x0000000000017941 */ /* 0x000fea0003800000 */
.L_x_67:
        /* <DEDUP_REMOVED lines=10> */
.L_x_70:
[----:B------:R-:W-:Y:S05]  /*3150*/  BSYNC B1 ;  /* 0x0000000000017941 */ /* 0x000fea0003800000 */
.L_x_69:
        /* <DEDUP_REMOVED lines=9> */
.L_x_72:
[----:B------:R-:W-:Y:S05]  /*31f0*/  BSYNC B1 ;  /* 0x0000000000017941 */ /* 0x000fea0003800000 */
.L_x_71:
        /* <DEDUP_REMOVED lines=9> */
.L_x_74:
[----:B------:R-:W-:Y:S05]  /*3290*/  BSYNC B1 ;  /* 0x0000000000017941 */ /* 0x000fea0003800000 */
.L_x_73:
        /* <DEDUP_REMOVED lines=10> */
.L_x_76:
[----:B------:R-:W-:Y:S05]  /*3340*/  BSYNC B1 ;  /* 0x0000000000017941 */ /* 0x000fea0003800000 */
.L_x_75:
        /* <DEDUP_REMOVED lines=10> */
.L_x_78:
[----:B------:R-:W-:Y:S05]  /*33f0*/  BSYNC B1 ;  /* 0x0000000000017941 */ /* 0x000fea0003800000 */
.L_x_77:
        /* <DEDUP_REMOVED lines=9> */
.L_x_80:
[----:B------:R-:W-:Y:S05]  /*3490*/  BSYNC B1 ;  /* 0x0000000000017941 */ /* 0x000fea0003800000 */
.L_x_79:
        /* <DEDUP_REMOVED lines=9> */
.L_x_82:
[----:B------:R-:W-:Y:S05]  /*3530*/  BSYNC B1 ;  /* 0x0000000000017941 */ /* 0x000fea0003800000 */
.L_x_81:
        /* <DEDUP_REMOVED lines=10> */
.L_x_84:
[----:B------:R-:W-:Y:S05]  /*35e0*/  BSYNC B1 ;  /* 0x0000000000017941 */ /* 0x000fea0003800000 */
.L_x_83:
        /* <DEDUP_REMOVED lines=10> */
.L_x_86:
[----:B------:R-:W-:Y:S05]  /*3690*/  BSYNC B1 ;  /* 0x0000000000017941 */ /* 0x000fea0003800000 */
.L_x_85:
        /* <DEDUP_REMOVED lines=9> */
.L_x_88:
[----:B------:R-:W-:Y:S05]  /*3730*/  BSYNC B1 ;  /* 0x0000000000017941 */ /* 0x000fea0003800000 */
.L_x_87:
        /* <DEDUP_REMOVED lines=9> */
.L_x_90:
[----:B------:R-:W-:Y:S05]  /*37d0*/  BSYNC B1 ;  /* 0x0000000000017941 */ /* 0x000fea0003800000 */
.L_x_89:
        /* <DEDUP_REMOVED lines=10> */
.L_x_92:
[----:B------:R-:W-:Y:S05]  /*3880*/  BSYNC B1 ;  /* 0x0000000000017941 */ /* 0x000fea0003800000 */
.L_x_91:
        /* <DEDUP_REMOVED lines=10> */
.L_x_94:
[----:B------:R-:W-:Y:S05]  /*3930*/  BSYNC B1 ;  /* 0x0000000000017941 */ /* 0x000fea0003800000 */
.L_x_93:
        /* <DEDUP_REMOVED lines=9> */
.L_x_96:
[----:B------:R-:W-:Y:S05]  /*39d0*/  BSYNC B1 ;  /* 0x0000000000017941 */ /* 0x000fea0003800000 */
.L_x_95:
        /* <DEDUP_REMOVED lines=9> */
.L_x_98:
[----:B------:R-:W-:Y:S05]  /*3a70*/  BSYNC B1 ;  /* 0x0000000000017941 */ /* 0x000fea0003800000 */
.L_x_97:
        /* <DEDUP_REMOVED lines=10> */
.L_x_100:
[----:B------:R-:W-:Y:S05]  /*3b20*/  BSYNC B1 ;  /* 0x0000000000017941 */ /* 0x000fea0003800000 */
.L_x_99:
        /* <DEDUP_REMOVED lines=10> */
.L_x_102:
[----:B------:R-:W-:Y:S05]  /*3bd0*/  BSYNC B1 ;  /* 0x0000000000017941 */ /* 0x000fea0003800000 */
.L_x_101:
        /* <DEDUP_REMOVED lines=9> */
.L_x_104:
[----:B------:R-:W-:Y:S05]  /*3c70*/  BSYNC B1 ;  /* 0x0000000000017941 */ /* 0x000fea0003800000 */
.L_x_103:
        /* <DEDUP_REMOVED lines=9> */
.L_x_106:
[----:B------:R-:W-:Y:S05]  /*3d10*/  BSYNC B1 ;  /* 0x0000000000017941 */ /* 0x000fea0003800000 */
.L_x_105:
        /* <DEDUP_REMOVED lines=10> */
.L_x_108:
[----:B------:R-:W-:Y:S05]  /*3dc0*/  BSYNC B1 ;  /* 0x0000000000017941 */ /* 0x000fea0003800000 */
.L_x_107:
        /* <DEDUP_REMOVED lines=10> */
.L_x_110:
[----:B------:R-:W-:Y:S05]  /*3e70*/  BSYNC B1 ;  /* 0x0000000000017941 */ /* 0x000fea0003800000 */
.L_x_109:
        /* <DEDUP_REMOVED lines=9> */
.L_x_112:
[----:B------:R-:W-:Y:S05]  /*3f10*/  BSYNC B1 ;  /* 0x0000000000017941 */ /* 0x000fea0003800000 */
.L_x_111:
        /* <DEDUP_REMOVED lines=9> */
.L_x_114:
[----:B------:R-:W-:Y:S05]  /*3fb0*/  BSYNC B1 ;  /* 0x0000000000017941 */ /* 0x000fea0003800000 */
.L_x_113:
        /* <DEDUP_REMOVED lines=10> */
.L_x_116:
[----:B------:R-:W-:Y:S05]  /*4060*/  BSYNC B1 ;  /* 0x0000000000017941 */ /* 0x000fea0003800000 */
.L_x_115:
        /* <DEDUP_REMOVED lines=10> */
.L_x_118:
[----:B------:R-:W-:Y:S05]  /*4110*/  BSYNC B1 ;  /* 0x0000000000017941 */ /* 0x000fea0003800000 */
.L_x_117:
        /* <DEDUP_REMOVED lines=9> */
.L_x_120:
[----:B------:R-:W-:Y:S05]  /*41b0*/  BSYNC B1 ;  /* 0x0000000000017941 */ /* 0x000fea0003800000 */
.L_x_119:
        /* <DEDUP_REMOVED lines=9> */
.L_x_122:
[----:B------:R-:W-:Y:S05]  /*4250*/  BSYNC B1 ;  /* 0x0000000000017941 */ /* 0x000fea0003800000 */
.L_x_121:
        /* <DEDUP_REMOVED lines=10> */
.L_x_124:
[----:B------:R-:W-:Y:S05]  /*4300*/  BSYNC B1 ;  /* 0x0000000000017941 */ /* 0x000fea0003800000 */
.L_x_123:
        /* <DEDUP_REMOVED lines=10> */
.L_x_126:
[----:B------:R-:W-:Y:S05]  /*43b0*/  BSYNC B1 ;  /* 0x0000000000017941 */ /* 0x000fea0003800000 */
.L_x_125:
        /* <DEDUP_REMOVED lines=9> */
.L_x_128:
[----:B------:R-:W-:Y:S05]  /*4450*/  BSYNC B1 ;  /* 0x0000000000017941 */ /* 0x000fea0003800000 */
.L_x_127:
        /* <DEDUP_REMOVED lines=9> */
.L_x_130:
[----:B------:R-:W-:Y:S05]  /*44f0*/  BSYNC B1 ;  /* 0x0000000000017941 */ /* 0x000fea0003800000 */
.L_x_129:
        /* <DEDUP_REMOVED lines=10> */
.L_x_132:
[----:B------:R-:W-:Y:S05]  /*45a0*/  BSYNC B1 ;  /* 0x0000000000017941 */ /* 0x000fea0003800000 */
.L_x_131:
        /* <DEDUP_REMOVED lines=10> */
.L_x_134:
[----:B------:R-:W-:Y:S05]  /*4650*/  BSYNC B1 ;  /* 0x0000000000017941 */ /* 0x000fea0003800000 */
.L_x_133:
        /* <DEDUP_REMOVED lines=9> */
.L_x_136:
[----:B------:R-:W-:Y:S05]  /*46f0*/  BSYNC B1 ;  /* 0x0000000000017941 */ /* 0x000fea0003800000 */
.L_x_135:
        /* <DEDUP_REMOVED lines=9> */
.L_x_138:
[----:B------:R-:W-:Y:S05]  /*4790*/  BSYNC B1 ;  /* 0x0000000000017941 */ /* 0x000fea0003800000 */
.L_x_137:
        /* <DEDUP_REMOVED lines=10> */
.L_x_140:
[----:B------:R-:W-:Y:S05]  /*4840*/  BSYNC B1 ;  /* 0x0000000000017941 */ /* 0x000fea0003800000 */
.L_x_139:
        /* <DEDUP_REMOVED lines=10> */
.L_x_142:
[----:B------:R-:W-:Y:S05]  /*48f0*/  BSYNC B1 ;  /* 0x0000000000017941 */ /* 0x000fea0003800000 */
.L_x_141:
        /* <DEDUP_REMOVED lines=9> */
.L_x_144:
[----:B------:R-:W-:Y:S05]  /*4990*/  BSYNC B1 ;  /* 0x0000000000017941 */ /* 0x000fea0003800000 */
.L_x_143:
        /* <DEDUP_REMOVED lines=9> */
.L_x_146:
[----:B------:R-:W-:Y:S05]  /*4a30*/  BSYNC B1 ;  /* 0x0000000000017941 */ /* 0x000fea0003800000 */
.L_x_145:
        /* <DEDUP_REMOVED lines=10> */
.L_x_148:
[----:B------:R-:W-:Y:S05]  /*4ae0*/  BSYNC B1 ;  /* 0x0000000000017941 */ /* 0x000fea0003800000 */
.L_x_147:
        /* <DEDUP_REMOVED lines=10> */
.L_x_150:
[----:B------:R-:W-:Y:S05]  /*4b90*/  BSYNC B1 ;  /* 0x0000000000017941 */ /* 0x000fea0003800000 */
.L_x_149:
        /* <DEDUP_REMOVED lines=9> */
.L_x_152:
[----:B------:R-:W-:Y:S05]  /*4c30*/  BSYNC B1 ;  /* 0x0000000000017941 */ /* 0x000fea0003800000 */
.L_x_151:
        /* <DEDUP_REMOVED lines=9> */
.L_x_154:
[----:B------:R-:W-:Y:S05]  /*4cd0*/  BSYNC B1 ;  /* 0x0000000000017941 */ /* 0x000fea0003800000 */
.L_x_153:
        /* <DEDUP_REMOVED lines=10> */
.L_x_156:
[----:B------:R-:W-:Y:S05]  /*4d80*/  BSYNC B1 ;  /* 0x0000000000017941 */ /* 0x000fea0003800000 */
.L_x_155:
[----:B0----5:R-:W-:Y:S01]  /*4d90*/  IMAD.U32 R2, R19, 0x10000, RZ ;  /* 0x0001000013027824 */ /* 0x021fe200078e00ff */
[----:B------:R-:W-:Y:S01]  /*4da0*/  ISETP.GT.AND P0, PT, R3, 0x79, PT ;  /* 0x000000790300780c */ /* 0x000fe20003f04270 */
[----:B------:R-:W-:Y:S01]  /*4db0*/  @P2 IMAD.MOV.U32 R3, RZ, RZ, R9 ;  /* 0x000000ffff032224 */ /* 0x000fe200078e0009 */
[----:B------:R-:W-:Y:S01]  /*4dc0*/  BSSY B1, `(.L_x_157) ;  /* 0x0000009000017945 */ /* 0x000fe20003800000 */
[----:B------:R-:W-:Y:S01]  /*4dd0*/  FMUL R13, R2, R91 ;  /* 0x0000005b020d7220 */ /* 0x000fe20000400000 */
[----:B------:R-:W-:Y:S01]  /*4de0*/  @P2 IMAD.MOV.U32 R2, RZ, RZ, R8 ;  /* 0x000000ffff022224 */ /* 0x000fe200078e0008 */
[----:B------:R-:W-:Y:S02]  /*4df0*/  ISETP.GT.AND P3, PT, R0, RZ, P0 ;  /* 0x000000ff0000720c */ /* 0x000fe40000764270 */
[----:B------:R-:W-:-:S05]  /*4e00*/  FFMA R13, R84, R90, R13 ;  /* 0x0000005a540d7223 */ /* 0x000fca000000000d */
[----:B------:R-:W-:-:S05]  /*4e10*/  F2FP.BF16.F32.PACK_AB R13, RZ, R13 ;  /* 0x0000000dff0d723e */ /* 0x000fca00000010ff */
[----:B------:R0:W-:Y:S01]  /*4e20*/  @P2 STG.E.U16 desc[UR36][R2.64+0xf0], R13 ;  /* 0x0000f00d02002986 */ /* 0x0001e2000c101524 */
[----:B------:R-:W-:Y:S05]  /*4e30*/  @!P3 BRA `(.L_x_158) ;  /* 0x000000000004b947 */ /* 0x000fea0003800000 */
[----:B------:R0:W5:Y:S02]  /*4e40*/  LDG.E.LTC128B.U16 R19, desc[UR36][R4.64+0xf2] ;  /* 0x0000f22404137981 */ /* 0x000164000c1e1520 */
.L_x_158:
[----:B------:R-:W-:Y:S05]  /*4e50*/  BSYNC B1 ;  /* 0x0000000000017941 */ /* 0x000fea0003800000 */
.L_x_157:
        /* <DEDUP_REMOVED lines=9> */
.L_x_160:
[----:B------:R-:W-:Y:S05]  /*4ef0*/  BSYNC B1 ;  /* 0x0000000000017941 */ /* 0x000fea0003800000 */
.L_x_159:
[----:B0----5:R-:W-:Y:S01]  /*4f00*/  IMAD.U32 R2, R19, 0x10000, RZ ;  /* 0x0001000013027824 */ /* 0x021fe200078e00ff */
[----:B------:R-:W-:Y:S01]  /*4f10*/  ISETP.GT.AND P0, PT, R0, 0x8, P0 ;  /* 0x000000080000780c */ /* 0x000fe20000704270 */
[----:B------:R-:W-:Y:S02]  /*4f20*/  BSSY B1, `(.L_x_161) ;  /* 0x000000a000017945 */ /* 0x000fe40003800000 */
[----:B------:R-:W-:Y:S01]  /*4f30*/  FMUL R3, R2, R91 ;  /* 0x0000005b02037220 */ /* 0x000fe20000400000 */
[----:B------:R-:W-:-:S03]  /*4f40*/  @P1 IMAD.MOV.U32 R2, RZ, RZ, R10 ;  /* 0x000000ffff021224 */ /* 0x000fc600078e000a */
[----:B------:R-:W-:-:S05]  /*4f50*/  FFMA R3, R86, R90, R3 ;  /* 0x0000005a56037223 */ /* 0x000fca0000000003 */
[----:B------:R-:W-:-:S04]  /*4f60*/  F2FP.BF16.F32.PACK_AB R3, RZ, R3 ;  /* 0x00000003ff03723e */ /* 0x000fc800000010ff */
[----:B----4-:R-:W-:Y:S01]  /*4f70*/  PRMT R4, R3, 0x7610, R4 ;  /* 0x0000761003047816 */ /* 0x010fe20000000004 */
[----:B------:R-:W-:-:S05]  /*4f80*/  @P1 IMAD.MOV.U32 R3, RZ, RZ, R11 ;  /* 0x000000ffff031224 */ /* 0x000fca00078e000b */
[----:B------:R0:W-:Y:S01]  /*4f90*/  @P1 STG.E.U16 desc[UR36][R2.64+0xf0], R4 ;  /* 0x0000f00402001986 */ /* 0x0001e2000c101524 */
[----:B------:R-:W-:Y:S05]  /*4fa0*/  @!P0 BRA `(.L_x_162) ;  /* 0x0000000000048947 */ /* 0x000fea0003800000 */
[----:B------:R4:W5:Y:S02]  /*4fb0*/  LDG.E.LTC128B.U16 R19, desc[UR36][R6.64+0xf2] ;  /* 0x0000f22406137981 */ /* 0x000964000c1e1520 */
.L_x_162:
[----:B------:R-:W-:Y:S05]  /*4fc0*/  BSYNC B1 ;  /* 0x0000000000017941 */ /* 0x000fea0003800000 */
.L_x_161:
[----:B------:R-:W-:Y:S05]  /*4fd0*/  @!P0 BRA `(.L_x_163) ;  /* 0x0000001000e88947 */ /* 0x000fea0003800000 */
[----:B-----5:R-:W-:-:S04]  /*4fe0*/  IMAD.U32 R0, R19, 0x10000, RZ ;  /* 0x0001000013007824 */ /* 0x020fc800078e00ff */
[----:B------:R-:W-:-:S04]  /*4ff0*/  FMUL R0, R0, R91 ;  /* 0x0000005b00007220 */ /* 0x000fc80000400000 */
[----:B------:R-:W-:-:S05]  /*5000*/  FFMA R0, R87, R90, R0 ;  /* 0x0000005a57007223 */ /* 0x000fca0000000000 */
[----:B------:R-:W-:-:S05]  /*5010*/  F2FP.BF16.F32.PACK_AB R0, RZ, R0 ;  /* 0x00000000ff00723e */ /* 0x000fca00000010ff */
[----:B------:R0:W-:Y:S01]  /*5020*/  STG.E.U16 desc[UR36][R10.64+0xf2], R0 ;  /* 0x0000f2000a007986 */ /* 0x0001e2000c101524 */
[----:B------:R-:W-:Y:S05]  /*5030*/  BRA `(.L_x_163) ;  /* 0x0000001000d07947 */ /* 0x000fea0003800000 */
.L_x_38:
[----:B------:R-:W-:Y:S01]  /*5040*/  ISETP.GT.AND P0, PT, R3, 0x1, PT ;  /* 0x000000010300780c */ /* 0x000fe20003f04270 */
[----:B------:R-:W-:Y:S01]  /*5050*/  ULDC.64 UR4, c[0x0][0x5c0] ;  /* 0x0001700000047ab9 */ /* 0x000fe20000000a00 */
[-C--:B------:R-:W-:Y:S01]  /*5060*/  FMUL R24, R24, R90.reuse ;  /* 0x0000005a18187220 */ /* 0x080fe20000400000 */
[-C--:B------:R-:W-:Y:S01]  /*5070*/  FMUL R25, R25, R90.reuse ;  /* 0x0000005a19197220 */ /* 0x080fe20000400000 */
[----:B------:R-:W-:Y:S01]  /*5080*/  ISETP.GT.AND P3, PT, R0, RZ, P0 ;  /* 0x000000ff0000720c */ /* 0x000fe20000764270 */
[-C--:B------:R-:W-:Y:S01]  /*5090*/  FMUL R26, R26, R90.reuse ;  /* 0x0000005a1a1a7220 */ /* 0x080fe20000400000 */
[----:B------:R-:W-:Y:S01]  /*50a0*/  LEA R4, P4, R106, UR4, 0x1 ;  /* 0x000000046a047c11 */ /* 0x000fe2000f8808ff */
[----:B------:R-:W-:Y:S01]  /*50b0*/  FMUL R27, R27, R90 ;  /* 0x0000005a1b1b7220 */ /* 0x000fe20000400000 */
[----:B------:R-:W-:Y:S01]  /*50c0*/  F2FP.BF16.F32.PACK_AB R24, RZ, R24 ;  /* 0x00000018ff18723e */ /* 0x000fe200000010ff */
[-C--:B------:R-:W-:Y:S01]  /*50d0*/  FMUL R28, R28, R90.reuse ;  /* 0x0000005a1c1c7220 */ /* 0x080fe20000400000 */
[----:B------:R-:W-:Y:S01]  /*50e0*/  LEA.HI.X R5, R106, UR5, R9, 0x1, P4 ;  /* 0x000000056a057c11 */ /* 0x000fe2000a0f0c09 */
[-C--:B------:R-:W-:Y:S01]  /*50f0*/  FMUL R29, R29, R90.reuse ;  /* 0x0000005a1d1d7220 */ /* 0x080fe20000400000 */
[----:B------:R-:W-:Y:S01]  /*5100*/  F2FP.BF16.F32.PACK_AB R25, RZ, R25 ;  /* 0x00000019ff19723e */ /* 0x000fe200000010ff */
[-C--:B------:R-:W-:Y:S01]  /*5110*/  FMUL R30, R30, R90.reuse ;  /* 0x0000005a1e1e7220 */ /* 0x080fe20000400000 */
[----:B------:R-:W-:Y:S01]  /*5120*/  SHF.L.U64.HI R7, R6, 0x4, R7 ;  /* 0x0000000406077819 */ /* 0x000fe20000010207 */
[----:B------:R-:W-:Y:S01]  /*5130*/  @P1 STG.E.U16 desc[UR36][R4.64], R24 ;  /* 0x0000001804001986 */ /* 0x000fe2000c101524 */
[----:B------:R-:W-:Y:S01]  /*5140*/  ISETP.GT.AND P1, PT, R3, 0x8, PT ;  /* 0x000000080300780c */ /* 0x000fe20003f24270 */
[----:B------:R-:W-:Y:S01]  /*5150*/  FMUL R31, R31, R90 ;  /* 0x0000005a1f1f7220 */ /* 0x000fe20000400000 */
[----:B------:R-:W-:Y:S01]  /*5160*/  ISETP.GT.AND P4, PT, R0, 0x8, P0 ;  /* 0x000000080000780c */ /* 0x000fe20000784270 */
[----:B------:R-:W-:Y:S01]  /*5170*/  @P3 STG.E.U16 desc[UR36][R4.64+0x2], R25 ;  /* 0x0000021904003986 */ /* 0x000fe2000c101524 */
[----:B------:R-:W-:Y:S01]  /*5180*/  LEA R6, P3, R6, R4, 0x4 ;  /* 0x0000000406067211 */ /* 0x000fe200078620ff */
[-C--:B------:R-:W-:Y:S01]  /*5190*/  FMUL R32, R32, R90.reuse ;  /* 0x0000005a20207220 */ /* 0x080fe20000400000 */
[C---:B------:R-:W-:Y:S01]  /*51a0*/  ISETP.GT.AND P2, PT, R0.reuse, 0x8, P2 ;  /* 0x000000080000780c */ /* 0x040fe20001744270 */
[-C--:B------:R-:W-:Y:S01]  /*51b0*/  FMUL R33, R33, R90.reuse ;  /* 0x0000005a21217220 */ /* 0x080fe20000400000 */
[----:B------:R-:W-:Y:S01]  /*51c0*/  ISETP.GT.AND P0, PT, R3, 0x9, PT ;  /* 0x000000090300780c */ /* 0x000fe20003f04270 */
[----:B------:R-:W-:Y:S01]  /*51d0*/  IMAD.X R7, R7, 0x1, R5, P3 ;  /* 0x0000000107077824 */ /* 0x000fe200018e0605 */
[----:B------:R-:W-:Y:S01]  /*51e0*/  ISETP.GT.AND P5, PT, R0, RZ, P1 ;  /* 0x000000ff0000720c */ /* 0x000fe20000fa4270 */
[-C--:B------:R-:W-:Y:S01]  /*51f0*/  FMUL R34, R34, R90.reuse ;  /* 0x0000005a22227220 */ /* 0x080fe20000400000 */
[----:B------:R-:W-:Y:S01]  /*5200*/  ISETP.GT.AND P3, PT, R0, RZ, P0 ;  /* 0x000000ff0000720c */ /* 0x000fe20000764270 */
[----:B------:R-:W-:Y:S01]  /*5210*/  FMUL R35, R35, R90 ;  /* 0x0000005a23237220 */ /* 0x000fe20000400000 */
[----:B------:R-:W-:Y:S01]  /*5220*/  F2FP.BF16.F32.PACK_AB R26, RZ, R26 ;  /* 0x0000001aff1a723e */ /* 0x000fe200000010ff */
[-C--:B------:R-:W-:Y:S01]  /*5230*/  FMUL R36, R36, R90.reuse ;  /* 0x0000005a24247220 */ /* 0x080fe20000400000 */
[----:B------:R-:W-:Y:S01]  /*5240*/  F2FP.BF16.F32.PACK_AB R27, RZ, R27 ;  /* 0x0000001bff1b723e */ /* 0x000fe200000010ff */
[----:B------:R-:W-:Y:S01]  /*5250*/  FMUL R37, R37, R90 ;  /* 0x0000005a25257220 */ /* 0x000fe20000400000 */
[----:B------:R-:W-:Y:S01]  /*5260*/  F2FP.BF16.F32.PACK_AB R28, RZ, R28 ;  /* 0x0000001cff1c723e */ /* 0x000fe200000010ff */
[----:B------:R-:W-:Y:S01]  /*5270*/  @P2 STG.E.U16 desc[UR36][R6.64], R26 ;  /* 0x0000001a06002986 */ /* 0x000fe2000c101524 */
[----:B------:R-:W-:Y:S01]  /*5280*/  F2FP.BF16.F32.PACK_AB R29, RZ, R29 ;  /* 0x0000001dff1d723e */ /* 0x000fe200000010ff */
[-C--:B------:R-:W-:Y:S01]  /*5290*/  FMUL R38, R38, R90.reuse ;  /* 0x0000005a26267220 */ /* 0x080fe20000400000 */
[C---:B------:R-:W-:Y:S01]  /*52a0*/  ISETP.GT.AND P2, PT, R0.reuse, 0x8, P1 ;  /* 0x000000080000780c */ /* 0x040fe20000f44270 */
[----:B------:R-:W-:Y:S01]  /*52b0*/  @P4 STG.E.U16 desc[UR36][R6.64+0x2], R27 ;  /* 0x0000021b06004986 */ /* 0x000fe2000c101524 */
[----:B------:R-:W-:Y:S01]  /*52c0*/  ISETP.GT.AND P1, PT, R3, 0x10, PT ;  /* 0x000000100300780c */ /* 0x000fe20003f24270 */
[----:B------:R-:W-:Y:S01]  /*52d0*/  FMUL R39, R39, R90 ;  /* 0x0000005a27277220 */ /* 0x000fe20000400000 */
[----:B------:R-:W-:Y:S01]  /*52e0*/  F2FP.BF16.F32.PACK_AB R30, RZ, R30 ;  /* 0x0000001eff1e723e */ /* 0x000fe200000010ff */
[----:B------:R-:W-:Y:S01]  /*52f0*/  @P5 STG.E.U16 desc[UR36][R4.64+0x10], R28 ;  /* 0x0000101c04005986 */ /* 0x000fe2000c101524 */
[----:B------:R-:W-:Y:S01]  /*5300*/  ISETP.GT.AND P4, PT, R0, RZ, P1 ;  /* 0x000000ff0000720c */ /* 0x000fe20000f84270 */
[-C--:B------:R-:W-:Y:S01]  /*5310*/  FMUL R40, R40, R90.reuse ;  /* 0x0000005a28287220 */ /* 0x080fe20000400000 */
[----:B------:R-:W-:Y:S01]  /*5320*/  F2FP.BF16.F32.PACK_AB R31, RZ, R31 ;  /* 0x0000001fff1f723e */ /* 0x000fe200000010ff */
[----:B------:R-:W-:Y:S01]  /*5330*/  @P3 STG.E.U16 desc[UR36][R4.64+0x12], R29 ;  /* 0x0000121d04003986 */ /* 0x000fe2000c101524 */
[----:B------:R-:W-:Y:S01]  /*5340*/  ISETP.GT.AND P3, PT, R0, 0x8, P0 ;  /* 0x000000080000780c */ /* 0x000fe20000764270 */
[----:B------:R-:W-:Y:S01]  /*5350*/  FMUL R41, R41, R90 ;  /* 0x0000005a29297220 */ /* 0x000fe20000400000 */
[----:B------:R-:W-:Y:S01]  /*5360*/  ISETP.GT.AND P0, PT, R3, 0x11, PT ;  /* 0x000000110300780c */ /* 0x000fe20003f04270 */
[----:B------:R-:W-:Y:S01]  /*5370*/  @P2 STG.E.U16 desc[UR36][R6.64+0x10], R30 ;  /* 0x0000101e06002986 */ /* 0x000fe2000c101524 */
[----:B------:R-:W-:Y:S01]  /*5380*/  F2FP.BF16.F32.PACK_AB R32, RZ, R32 ;  /* 0x00000020ff20723e */ /* 0x000fe200000010ff */
[-C--:B------:R-:W-:Y:S01]  /*5390*/  FMUL R42, R42, R90.reuse ;  /* 0x0000005a2a2a7220 */ /* 0x080fe20000400000 */
[C---:B------:R-:W-:Y:S01]  /*53a0*/  ISETP.GT.AND P5, PT, R0.reuse, RZ, P0 ;  /* 0x000000ff0000720c */ /* 0x040fe200007a4270 */
[-C--:B------:R-:W-:Y:S01]  /*53b0*/  FMUL R43, R43, R90.reuse ;  /* 0x0000005a2b2b7220 */ /* 0x080fe20000400000 */
[----:B------:R-:W-:Y:S01]  /*53c0*/  ISETP.GT.AND P2, PT, R0, 0x8, P1 ;  /* 0x000000080000780c */ /* 0x000fe20000f44270 */
[-C--:B------:R-:W-:Y:S01]  /*53d0*/  FMUL R44, R44, R90.reuse ;  /* 0x0000005a2c2c7220 */ /* 0x080fe20000400000 */
[----:B------:R-:W-:Y:S01]  /*53e0*/  ISETP.GT.AND P1, PT, R3, 0x18, PT ;  /* 0x000000180300780c */ /* 0x000fe20003f24270 */
[-C--:B------:R-:W-:Y:S01]  /*53f0*/  FMUL R45, R45, R90.reuse ;  /* 0x0000005a2d2d7220 */ /* 0x080fe20000400000 */
[----:B------:R-:W-:Y:S01]  /*5400*/  F2FP.BF16.F32.PACK_AB R33, RZ, R33 ;  /* 0x00000021ff21723e */ /* 0x000fe200000010ff */
[----:B------:R-:W-:Y:S01]  /*5410*/  @P3 STG.E.U16 desc[UR36][R6.64+0x12], R31 ;  /* 0x0000121f06003986 */ /* 0x000fe2000c101524 */
[----:B------:R-:W-:Y:S01]  /*5420*/  ISETP.GT.AND P3, PT, R0, 0x8, P0 ;  /* 0x000000080000780c */ /* 0x000fe20000764270 */
[-C--:B------:R-:W-:Y:S01]  /*5430*/  FMUL R46, R46, R90.reuse ;  /* 0x0000005a2e2e7220 */ /* 0x080fe20000400000 */
[----:B------:R-:W-:Y:S01]  /*5440*/  ISETP.GT.AND P0, PT, R3, 0x19, PT ;  /* 0x000000190300780c */ /* 0x000fe20003f04270 */
[----:B------:R-:W-:Y:S01]  /*5450*/  @P4 STG.E.U16 desc[UR36][R4.64+0x20], R32 ;  /* 0x0000202004004986 */ /* 0x000fe2000c101524 */
[C---:B------:R-:W-:Y:S01]  /*5460*/  ISETP.GT.AND P4, PT, R0.reuse, RZ, P1 ;  /* 0x000000ff0000720c */ /* 0x040fe20000f84270 */
[----:B------:R-:W-:Y:S01]  /*5470*/  FMUL R47, R47, R90 ;  /* 0x0000005a2f2f7220 */ /* 0x000fe20000400000 */
[----:B------:R-:W-:Y:S01]  /*5480*/  F2FP.BF16.F32.PACK_AB R34, RZ, R34 ;  /* 0x00000022ff22723e */ /* 0x000fe200000010ff */
[----:B------:R-:W-:Y:S01]  /*5490*/  @P5 STG.E.U16 desc[UR36][R4.64+0x22], R33 ;  /* 0x0000222104005986 */ /* 0x000fe2000c101524 */
[----:B------:R-:W-:Y:S01]  /*54a0*/  ISETP.GT.AND P5, PT, R0, RZ, P0 ;  /* 0x000000ff0000720c */ /* 0x000fe200007a4270 */
[----:B------:R-:W-:Y:S01]  /*54b0*/  FMUL R48, R48, R90 ;  /* 0x0000005a30307220 */ /* 0x000fe20000400000 */
[----:B------:R-:W-:Y:S01]  /*54c0*/  F2FP.BF16.F32.PACK_AB R35, RZ, R35 ;  /* 0x00000023ff23723e */ /* 0x000fe200000010ff */
[----:B------:R-:W-:Y:S01]  /*54d0*/  @P2 STG.E.U16 desc[UR36][R6.64+0x20], R34 ;  /* 0x0000202206002986 */ /* 0x000fe2000c101524 */
[----:B------:R-:W-:Y:S01]  /*54e0*/  F2FP.BF16.F32.PACK_AB R36, RZ, R36 ;  /* 0x00000024ff24723e */ /* 0x000fe200000010ff */
[-C--:B------:R-:W-:Y:S01]  /*54f0*/  FMUL R49, R49, R90.reuse ;  /* 0x0000005a31317220 */ /* 0x080fe20000400000 */
[----:B------:R-:W-:Y:S01]  /*5500*/  ISETP.GT.AND P2, PT, R0, 0x8, P1 ;  /* 0x000000080000780c */ /* 0x000fe20000f44270 */
[----:B------:R-:W-:Y:S01]  /*5510*/  @P3 STG.E.U16 desc[UR36][R6.64+0x22], R35 ;  /* 0x0000222306003986 */ /* 0x000fe2000c101524 */
[----:B------:R-:W-:Y:S01]  /*5520*/  ISETP.GT.AND P1, PT, R3, 0x20, PT ;  /* 0x000000200300780c */ /* 0x000fe20003f24270 */
[-C--:B------:R-:W-:Y:S01]  /*5530*/  FMUL R50, R50, R90.reuse ;  /* 0x0000005a32327220 */ /* 0x080fe20000400000 */
[----:B------:R-:W-:Y:S01]  /*5540*/  F2FP.BF16.F32.PACK_AB R37, RZ, R37 ;  /* 0x00000025ff25723e */ /* 0x000fe200000010ff */
[----:B------:R-:W-:Y:S01]  /*5550*/  @P4 STG.E.U16 desc[UR36][R4.64+0x30], R36 ;  /* 0x0000302404004986 */ /* 0x000fe2000c101524 */
[C---:B------:R-:W-:Y:S01]  /*5560*/  ISETP.GT.AND P3, PT, R0.reuse, 0x8, P0 ;  /* 0x000000080000780c */ /* 0x040fe20000764270 */
[-C--:B------:R-:W-:Y:S01]  /*5570*/  FMUL R51, R51, R90.reuse ;  /* 0x0000005a33337220 */ /* 0x080fe20000400000 */
[----:B------:R-:W-:Y:S01]  /*5580*/  ISETP.GT.AND P0, PT, R3, 0x21, PT ;  /* 0x000000210300780c */ /* 0x000fe20003f04270 */
[----:B------:R-:W-:Y:S01]  /*5590*/  @P5 STG.E.U16 desc[UR36][R4.64+0x32], R37 ;  /* 0x0000322504005986 */ /* 0x000fe2000c101524 */
[----:B------:R-:W-:Y:S01]  /*55a0*/  ISETP.GT.AND P4, PT, R0, RZ, P1 ;  /* 0x000000ff0000720c */ /* 0x000fe20000f84270 */
[----:B------:R-:W-:Y:S01]  /*55b0*/  FMUL R52, R52, R90 ;  /* 0x0000005a34347220 */ /* 0x000fe20000400000 */
[----:B------:R-:W-:Y:S01]  /*55c0*/  F2FP.BF16.F32.PACK_AB R38, RZ, R38 ;  /* 0x00000026ff26723e */ /* 0x000fe200000010ff */
[-C--:B------:R-:W-:Y:S01]  /*55d0*/  FMUL R53, R53, R90.reuse ;  /* 0x0000005a35357220 */ /* 0x080fe20000400000 */
        /* <DEDUP_REMOVED lines=113> */
[----:B------:R-:W-:Y:S01]  /*5cf0*/  FMUL R87, R87, R90 ;  /* 0x0000005a57577220 */ /* 0x000fe20000400000 */
[----:B------:R-:W-:Y:S01]  /*5d00*/  ISETP.GT.AND P0, PT, R3, 0x51, PT ;  /* 0x000000510300780c */ /* 0x000fe20003f04270 */
[----:B------:R-:W-:Y:S01]  /*5d10*/  @P5 STG.E.U16 desc[UR36][R4.64+0x92], R61 ;  /* 0x0000923d04005986 */ /* 0x000fe2000c101524 */
[----:B------:R-:W-:-:S02]  /*5d20*/  ISETP.GT.AND P4, PT, R0, RZ, P1 ;  /* 0x000000ff0000720c */ /* 0x000fc40000f84270 */
[----:B------:R-:W-:Y:S02]  /*5d30*/  F2FP.BF16.F32.PACK_AB R62, RZ, R62 ;  /* 0x0000003eff3e723e */ /* 0x000fe400000010ff */
[C---:B------:R-:W-:Y:S02]  /*5d40*/  ISETP.GT.AND P5, PT, R0.reuse, RZ, P0 ;  /* 0x000000ff0000720c */ /* 0x040fe400007a4270 */
[----:B------:R-:W-:Y:S01]  /*5d50*/  F2FP.BF16.F32.PACK_AB R63, RZ, R63 ;  /* 0x0000003fff3f723e */ /* 0x000fe200000010ff */
[----:B------:R-:W-:Y:S01]  /*5d60*/  @P2 STG.E.U16 desc[UR36][R6.64+0x90], R62 ;  /* 0x0000903e06002986 */ /* 0x000fe2000c101524 */
[----:B------:R-:W-:Y:S02]  /*5d70*/  F2FP.BF16.F32.PACK_AB R64, RZ, R64 ;  /* 0x00000040ff40723e */ /* 0x000fe400000010ff */
[----:B------:R-:W-:Y:S01]  /*5d80*/  ISETP.GT.AND P2, PT, R0, 0x8, P1 ;  /* 0x000000080000780c */ /* 0x000fe20000f44270 */
[----:B------:R-:W-:Y:S01]  /*5d90*/  @P3 STG.E.U16 desc[UR36][R6.64+0x92], R63 ;  /* 0x0000923f06003986 */ /* 0x000fe2000c101524 */
[----:B------:R-:W-:-:S02]  /*5da0*/  ISETP.GT.AND P1, PT, R3, 0x58, PT ;  /* 0x000000580300780c */ /* 0x000fc40003f24270 */
[----:B------:R-:W-:Y:S01]  /*5db0*/  F2FP.BF16.F32.PACK_AB R65, RZ, R65 ;  /* 0x00000041ff41723e */ /* 0x000fe200000010ff */
[----:B------:R-:W-:Y:S01]  /*5dc0*/  @P4 STG.E.U16 desc[UR36][R4.64+0xa0], R64 ;  /* 0x0000a04004004986 */ /* 0x000fe2000c101524 */
[C---:B------:R-:W-:Y:S02]  /*5dd0*/  ISETP.GT.AND P3, PT, R0.reuse, 0x8, P0 ;  /* 0x000000080000780c */ /* 0x040fe40000764270 */
[----:B------:R-:W-:Y:S01]  /*5de0*/  ISETP.GT.AND P0, PT, R3, 0x59, PT ;  /* 0x000000590300780c */ /* 0x000fe20003f04270 */
[----:B------:R-:W-:Y:S01]  /*5df0*/  @P5 STG.E.U16 desc[UR36][R4.64+0xa2], R65 ;  /* 0x0000a24104005986 */ /* 0x000fe2000c101524 */
[C---:B------:R-:W-:Y:S02]  /*5e00*/  ISETP.GT.AND P4, PT, R0.reuse, RZ, P1 ;  /* 0x000000ff0000720c */ /* 0x040fe40000f84270 */
[----:B------:R-:W-:Y:S02]  /*5e10*/  F2FP.BF16.F32.PACK_AB R66, RZ, R66 ;  /* 0x00000042ff42723e */ /* 0x000fe400000010ff */
[----:B------:R-:W-:-:S02]  /*5e20*/  ISETP.GT.AND P5, PT, R0, RZ, P0 ;  /* 0x000000ff0000720c */ /* 0x000fc400007a4270 */
[----:B------:R-:W-:Y:S01]  /*5e30*/  F2FP.BF16.F32.PACK_AB R67, RZ, R67 ;  /* 0x00000043ff43723e */ /* 0x000fe200000010ff */
[----:B------:R-:W-:Y:S01]  /*5e40*/  @P2 STG.E.U16 desc[UR36][R6.64+0xa0], R66 ;  /* 0x0000a04206002986 */ /* 0x000fe2000c101524 */
[----:B------:R-:W-:Y:S02]  /*5e50*/  F2FP.BF16.F32.PACK_AB R68, RZ, R68 ;  /* 0x00000044ff44723e */ /* 0x000fe400000010ff */
[C---:B------:R-:W-:Y:S01]  /*5e60*/  ISETP.GT.AND P2, PT, R0.reuse, 0x8, P1 ;  /* 0x000000080000780c */ /* 0x040fe20000f44270 */
[----:B------:R-:W-:Y:S01]  /*5e70*/  @P3 STG.E.U16 desc[UR36][R6.64+0xa2], R67 ;  /* 0x0000a24306003986 */ /* 0x000fe2000c101524 */
[----:B------:R-:W-:Y:S02]  /*5e80*/  ISETP.GT.AND P1, PT, R3, 0x60, PT ;  /* 0x000000600300780c */ /* 0x000fe40003f24270 */
[----:B------:R-:W-:Y:S01]  /*5e90*/  F2FP.BF16.F32.PACK_AB R69, RZ, R69 ;  /* 0x00000045ff45723e */ /* 0x000fe200000010ff */
[----:B------:R-:W-:Y:S01]  /*5ea0*/  @P4 STG.E.U16 desc[UR36][R4.64+0xb0], R68 ;  /* 0x0000b04404004986 */ /* 0x000fe2000c101524 */
[----:B------:R-:W-:-:S02]  /*5eb0*/  ISETP.GT.AND P3, PT, R0, 0x8, P0 ;  /* 0x000000080000780c */ /* 0x000fc40000764270 */
[----:B------:R-:W-:Y:S01]  /*5ec0*/  ISETP.GT.AND P0, PT, R3, 0x61, PT ;  /* 0x000000610300780c */ /* 0x000fe20003f04270 */
[----:B------:R-:W-:Y:S01]  /*5ed0*/  @P5 STG.E.U16 desc[UR36][R4.64+0xb2], R69 ;  /* 0x0000b24504005986 */ /* 0x000fe2000c101524 */
[C---:B------:R-:W-:Y:S02]  /*5ee0*/  ISETP.GT.AND P4, PT, R0.reuse, RZ, P1 ;  /* 0x000000ff0000720c */ /* 0x040fe40000f84270 */
[----:B------:R-:W-:Y:S02]  /*5ef0*/  ISETP.GT.AND P5, PT, R0, RZ, P0 ;  /* 0x000000ff0000720c */ /* 0x000fe400007a4270 */
[----:B------:R-:W-:Y:S02]  /*5f00*/  F2FP.BF16.F32.PACK_AB R70, RZ, R70 ;  /* 0x00000046ff46723e */ /* 0x000fe400000010ff */
[----:B------:R-:W-:Y:S02]  /*5f10*/  F2FP.BF16.F32.PACK_AB R71, RZ, R71 ;  /* 0x00000047ff47723e */ /* 0x000fe400000010ff */
[----:B------:R-:W-:Y:S01]  /*5f20*/  F2FP.BF16.F32.PACK_AB R72, RZ, R72 ;  /* 0x00000048ff48723e */ /* 0x000fe200000010ff */
[----:B------:R-:W-:Y:S01]  /*5f30*/  @P2 STG.E.U16 desc[UR36][R6.64+0xb0], R70 ;  /* 0x0000b04606002986 */ /* 0x000fe2000c101524 */
[----:B------:R-:W-:-:S02]  /*5f40*/  F2FP.BF16.F32.PACK_AB R73, RZ, R73 ;  /* 0x00000049ff49723e */ /* 0x000fc400000010ff */
[C---:B------:R-:W-:Y:S01]  /*5f50*/  ISETP.GT.AND P1, PT, R0.reuse, 0x8, P1 ;  /* 0x000000080000780c */ /* 0x040fe20000f24270 */
[----:B------:R-:W-:Y:S01]  /*5f60*/  @P3 STG.E.U16 desc[UR36][R6.64+0xb2], R71 ;  /* 0x0000b24706003986 */ /* 0x000fe2000c101524 */
[C---:B------:R-:W-:Y:S02]  /*5f70*/  ISETP.GT.AND P2, PT, R0.reuse, 0x8, P0 ;  /* 0x000000080000780c */ /* 0x040fe40000744270 */
[C---:B------:R-:W-:Y:S01]  /*5f80*/  ISETP.GT.AND P0, PT, R3.reuse, 0x69, PT ;  /* 0x000000690300780c */ /* 0x040fe20003f04270 */
[----:B------:R-:W-:Y:S01]  /*5f90*/  @P4 STG.E.U16 desc[UR36][R4.64+0xc0], R72 ;  /* 0x0000c04804004986 */ /* 0x000fe2000c101524 */
[----:B------:R-:W-:Y:S02]  /*5fa0*/  ISETP.GT.AND P4, PT, R3, 0x68, PT ;  /* 0x000000680300780c */ /* 0x000fe40003f84270 */
[----:B------:R-:W-:Y:S01]  /*5fb0*/  F2FP.BF16.F32.PACK_AB R74, RZ, R74 ;  /* 0x0000004aff4a723e */ /* 0x000fe200000010ff */
[----:B------:R-:W-:Y:S01]  /*5fc0*/  @P5 STG.E.U16 desc[UR36][R4.64+0xc2], R73 ;  /* 0x0000c24904005986 */ /* 0x000fe2000c101524 */
[----:B------:R-:W-:-:S02]  /*5fd0*/  ISETP.GT.AND P5, PT, R0, RZ, P4 ;  /* 0x000000ff0000720c */ /* 0x000fc400027a4270 */
[C---:B------:R-:W-:Y:S01]  /*5fe0*/  ISETP.GT.AND P3, PT, R0.reuse, RZ, P0 ;  /* 0x000000ff0000720c */ /* 0x040fe20000764270 */
[----:B------:R-:W-:Y:S01]  /*5ff0*/  @P1 STG.E.U16 desc[UR36][R6.64+0xc0], R74 ;  /* 0x0000c04a06001986 */ /* 0x000fe2000c101524 */
[----:B------:R-:W-:Y:S02]  /*6000*/  F2FP.BF16.F32.PACK_AB R75, RZ, R75 ;  /* 0x0000004bff4b723e */ /* 0x000fe400000010ff */
[----:B------:R-:W-:Y:S02]  /*6010*/  F2FP.BF16.F32.PACK_AB R76, RZ, R76 ;  /* 0x0000004cff4c723e */ /* 0x000fe400000010ff */
[C---:B------:R-:W-:Y:S01]  /*6020*/  ISETP.GT.AND P4, PT, R0.reuse, 0x8, P4 ;  /* 0x000000080000780c */ /* 0x040fe20002784270 */
[----:B------:R-:W-:Y:S01]  /*6030*/  @P2 STG.E.U16 desc[UR36][R6.64+0xc2], R75 ;  /* 0x0000c24b06002986 */ /* 0x000fe2000c101524 */
[----:B------:R-:W-:Y:S02]  /*6040*/  F2FP.BF16.F32.PACK_AB R77, RZ, R77 ;  /* 0x0000004dff4d723e */ /* 0x000fe400000010ff */
[----:B------:R-:W-:Y:S01]  /*6050*/  ISETP.GT.AND P2, PT, R3, 0x71, PT ;  /* 0x000000710300780c */ /* 0x000fe20003f44270 */
[----:B------:R-:W-:Y:S01]  /*6060*/  @P5 STG.E.U16 desc[UR36][R4.64+0xd0], R76 ;  /* 0x0000d04c04005986 */ /* 0x000fe2000c101524 */
[----:B------:R-:W-:-:S02]  /*6070*/  ISETP.GT.AND P5, PT, R0, 0x8, P0 ;  /* 0x000000080000780c */ /* 0x000fc400007a4270 */
[C---:B------:R-:W-:Y:S01]  /*6080*/  ISETP.GT.AND P1, PT, R3.reuse, 0x78, PT ;  /* 0x000000780300780c */ /* 0x040fe20003f24270 */
[----:B------:R-:W-:Y:S01]  /*6090*/  @P3 STG.E.U16 desc[UR36][R4.64+0xd2], R77 ;  /* 0x0000d24d04003986 */ /* 0x000fe2000c101524 */
[C---:B------:R-:W-:Y:S02]  /*60a0*/  ISETP.GT.AND P3, PT, R3.reuse, 0x70, PT ;  /* 0x000000700300780c */ /* 0x040fe40003f64270 */
[----:B------:R-:W-:Y:S01]  /*60b0*/  ISETP.GT.AND P0, PT, R3, 0x79, PT ;  /* 0x000000790300780c */ /* 0x000fe20003f04270 */
[----:B------:R-:W-:Y:S01]  /*60c0*/  @P4 IMAD.MOV.U32 R2, RZ, RZ, R6 ;  /* 0x000000ffff024224 */ /* 0x000fe200078e0006 */
[----:B------:R-:W-:Y:S01]  /*60d0*/  F2FP.BF16.F32.PACK_AB R78, RZ, R78 ;  /* 0x0000004eff4e723e */ /* 0x000fe200000010ff */
[----:B------:R-:W-:Y:S01]  /*60e0*/  @P4 IMAD.MOV.U32 R3, RZ, RZ, R7 ;  /* 0x000000ffff034224 */ /* 0x000fe200078e0007 */
[----:B------:R-:W-:Y:S02]  /*60f0*/  F2FP.BF16.F32.PACK_AB R79, RZ, R79 ;  /* 0x0000004fff4f723e */ /* 0x000fe400000010ff */
[----:B------:R-:W-:-:S02]  /*6100*/  F2FP.BF16.F32.PACK_AB R80, RZ, R80 ;  /* 0x00000050ff50723e */ /* 0x000fc400000010ff */
[----:B------:R0:W-:Y:S01]  /*6110*/  @P4 STG.E.U16 desc[UR36][R2.64+0xd0], R78 ;  /* 0x0000d04e02004986 */ /* 0x0001e2000c101524 */
[C---:B------:R-:W-:Y:S02]  /*6120*/  ISETP.GT.AND P4, PT, R0.reuse, RZ, P2 ;  /* 0x000000ff0000720c */ /* 0x040fe40001784270 */
[----:B------:R-:W-:Y:S02]  /*6130*/  F2FP.BF16.F32.PACK_AB R81, RZ, R81 ;  /* 0x00000051ff51723e */ /* 0x000fe400000010ff */
[----:B------:R-:W-:Y:S02]  /*6140*/  ISETP.GT.AND P2, PT, R0, 0x8, P2 ;  /* 0x000000080000780c */ /* 0x000fe40001744270 */
[----:B------:R-:W-:Y:S02]  /*6150*/  F2FP.BF16.F32.PACK_AB R82, RZ, R82 ;  /* 0x00000052ff52723e */ /* 0x000fe400000010ff */
[----:B------:R-:W-:Y:S02]  /*6160*/  F2FP.BF16.F32.PACK_AB R83, RZ, R83 ;  /* 0x00000053ff53723e */ /* 0x000fe400000010ff */
[----:B------:R-:W-:Y:S01]  /*6170*/  F2FP.BF16.F32.PACK_AB R84, RZ, R84 ;  /* 0x00000054ff54723e */ /* 0x000fe200000010ff */
[----:B0-----:R-:W-:Y:S01]  /*6180*/  @P5 IMAD.MOV.U32 R2, RZ, RZ, R6 ;  /* 0x000000ffff025224 */ /* 0x001fe200078e0006 */
[----:B------:R-:W-:Y:S01]  /*6190*/  F2FP.BF16.F32.PACK_AB R85, RZ, R85 ;  /* 0x00000055ff55723e */ /* 0x000fe200000010ff */
[----:B------:R-:W-:Y:S01]  /*61a0*/  @P5 IMAD.MOV.U32 R3, RZ, RZ, R7 ;  /* 0x000000ffff035224 */ /* 0x000fe200078e0007 */
[----:B------:R-:W-:-:S02]  /*61b0*/  F2FP.BF16.F32.PACK_AB R86, RZ, R86 ;  /* 0x00000056ff56723e */ /* 0x000fc400000010ff */
[----:B------:R-:W-:Y:S02]  /*61c0*/  F2FP.BF16.F32.PACK_AB R87, RZ, R87 ;  /* 0x00000057ff57723e */ /* 0x000fe400000010ff */
[----:B------:R0:W-:Y:S01]  /*61d0*/  @P5 STG.E.U16 desc[UR36][R2.64+0xd2], R79 ;  /* 0x0000d24f02005986 */ /* 0x0001e2000c101524 */
[C---:B------:R-:W-:Y:S02]  /*61e0*/  ISETP.GT.AND P5, PT, R0.reuse, RZ, P3 ;  /* 0x000000ff0000720c */ /* 0x040fe40001fa4270 */
[----:B------:R-:W-:-:S11]  /*61f0*/  ISETP.GT.AND P3, PT, R0, 0x8, P3 ;  /* 0x000000080000780c */ /* 0x000fd60001f64270 */
[----:B0-----:R-:W-:Y:S02]  /*6200*/  @P5 IMAD.MOV.U32 R2, RZ, RZ, R4 ;  /* 0x000000ffff025224 */ /* 0x001fe400078e0004 */
[----:B------:R-:W-:-:S05]  /*6210*/  @P5 IMAD.MOV.U32 R3, RZ, RZ, R5 ;  /* 0x000000ffff035224 */ /* 0x000fca00078e0005 */
[----:B------:R0:W-:Y:S01]  /*6220*/  @P5 STG.E.U16 desc[UR36][R2.64+0xe0], R80 ;  /* 0x0000e05002005986 */ /* 0x0001e2000c101524 */
[C---:B------:R-:W-:Y:S02]  /*6230*/  ISETP.GT.AND P5, PT, R0.reuse, RZ, P0 ;  /* 0x000000ff0000720c */ /* 0x040fe400007a4270 */
[----:B------:R-:W-:Y:S01]  /*6240*/  ISETP.GT.AND P0, PT, R0, 0x8, P0 ;  /* 0x000000080000780c */ /* 0x000fe20000704270 */
[----:B0-----:R-:W-:Y:S02]  /*6250*/  @P4 IMAD.MOV.U32 R2, RZ, RZ, R4 ;  /* 0x000000ffff024224 */ /* 0x001fe400078e0004 */
[----:B------:R-:W-:-:S05]  /*6260*/  @P4 IMAD.MOV.U32 R3, RZ, RZ, R5 ;  /* 0x000000ffff034224 */ /* 0x000fca00078e0005 */
[----:B------:R0:W-:Y:S01]  /*6270*/  @P4 STG.E.U16 desc[UR36][R2.64+0xe2], R81 ;  /* 0x0000e25102004986 */ /* 0x0001e2000c101524 */
[C---:B------:R-:W-:Y:S02]  /*6280*/  ISETP.GT.AND P4, PT, R0.reuse, RZ, P1 ;  /* 0x000000ff0000720c */ /* 0x040fe40000f84270 */
[----:B------:R-:W-:Y:S01]  /*6290*/  ISETP.GT.AND P1, PT, R0, 0x8, P1 ;  /* 0x000000080000780c */ /* 0x000fe20000f24270 */
[----:B0-----:R-:W-:Y:S02]  /*62a0*/  @P3 IMAD.MOV.U32 R2, RZ, RZ, R6 ;  /* 0x000000ffff023224 */ /* 0x001fe400078e0006 */
[----:B------:R-:W-:-:S05]  /*62b0*/  @P3 IMAD.MOV.U32 R3, RZ, RZ, R7 ;  /* 0x000000ffff033224 */ /* 0x000fca00078e0007 */
[----:B------:R0:W-:Y:S02]  /*62c0*/  @P3 STG.E.U16 desc[UR36][R2.64+0xe0], R82 ;  /* 0x0000e05202003986 */ /* 0x0001e4000c101524 */
[----:B0-----:R-:W-:Y:S02]  /*62d0*/  @P2 IMAD.MOV.U32 R2, RZ, RZ, R6 ;  /* 0x000000ffff022224 */ /* 0x001fe400078e0006 */
[----:B------:R-:W-:-:S05]  /*62e0*/  @P2 IMAD.MOV.U32 R3, RZ, RZ, R7 ;  /* 0x000000ffff032224 */ /* 0x000fca00078e0007 */
[----:B------:R0:W-:Y:S02]  /*62f0*/  @P2 STG.E.U16 desc[UR36][R2.64+0xe2], R83 ;  /* 0x0000e25302002986 */ /* 0x0001e4000c101524 */
[----:B0-----:R-:W-:Y:S02]  /*6300*/  @P4 IMAD.MOV.U32 R2, RZ, RZ, R4 ;  /* 0x000000ffff024224 */ /* 0x001fe400078e0004 */
[----:B------:R-:W-:-:S05]  /*6310*/  @P4 IMAD.MOV.U32 R3, RZ, RZ, R5 ;  /* 0x000000ffff034224 */ /* 0x000fca00078e0005 */
[----:B------:R0:W-:Y:S04]  /*6320*/  @P4 STG.E.U16 desc[UR36][R2.64+0xf0], R84 ;  /* 0x0000f05402004986 */ /* 0x0001e8000c101524 */
[----:B------:R1:W-:Y:S01]  /*6330*/  @P5 STG.E.U16 desc[UR36][R4.64+0xf2], R85 ;  /* 0x0000f25504005986 */ /* 0x0003e2000c101524 */
[----:B0-----:R-:W-:Y:S02]  /*6340*/  @P1 IMAD.MOV.U32 R2, RZ, RZ, R6 ;  /* 0x000000ffff021224 */ /* 0x001fe400078e0006 */
[----:B------:R-:W-:-:S05]  /*6350*/  @P1 IMAD.MOV.U32 R3, RZ, RZ, R7 ;  /* 0x000000ffff031224 */ /* 0x000fca00078e0007 */
[----:B------:R1:W-:Y:S04]  /*6360*/  @P1 STG.E.U16 desc[UR36][R2.64+0xf0], R86 ;  /* 0x0000f05602001986 */ /* 0x0003e8000c101524 */
[----:B------:R1:W-:Y:S02]  /*6370*/  @P0 STG.E.U16 desc[UR36][R6.64+0xf2], R87 ;  /* 0x0000f25706000986 */ /* 0x0003e4000c101524 */
.L_x_163:
[----:B------:R-:W-:Y:S05]  /*6380*/  BSYNC B0 ;  /* 0x0000000000007941 */ /* 0x000fea0003800000 */
.L_x_37:
[----:B01----:R-:W2:Y:S01]  /*6390*/  LDL.64 R2, [R1] ;  /* 0x0000000001027983 */ /* 0x003ea20000100a00 */
[----:B------:R-:W-:Y:S01]  /*63a0*/  ULDC.64 UR4, c[0x0][0x650] ;  /* 0x0001940000047ab9 */ /* 0x000fe20000000a00 */
[----:B------:R0:W-:Y:S01]  /*63b0*/  SYNCS.ARRIVE.TRANS64.A1T0 RZ, [R98+UR47], RZ ;  /* 0x000000ff62ff79a7 */ /* 0x0001e2000810002f */
[----:B------:R-:W-:Y:S01]  /*63c0*/  PRMT R0, RZ, 0x7610, R0 ;  /* 0x00007610ff007816 */ /* 0x000fe20000000000 */
[----:B-----5:R-:W-:Y:S02]  /*63d0*/  IMAD.MOV.U32 R19, RZ, RZ, -0x1 ;  /* 0xffffffffff137424 */ /* 0x020fe400078e00ff */
[----:B------:R-:W-:Y:S01]  /*63e0*/  IMAD.MOV.U32 R22, RZ, RZ, -0x1 ;  /* 0xffffffffff167424 */ /* 0x000fe200078e00ff */
[----:B--2---:R-:W-:-:S04]  /*63f0*/  LEA R18, P0, R2, R18, 0x1 ;  /* 0x0000001202127211 */ /* 0x004fc800078008ff */
[----:B------:R-:W-:Y:S01]  /*6400*/  LEA.HI.X R17, R2, R17, R23, 0x1, P0 ;  /* 0x0000001102117211 */ /* 0x000fe200000f0c17 */
[----:B------:R-:W-:Y:S01]  /*6410*/  IMAD.MOV.U32 R2, RZ, RZ, -0x1 ;  /* 0xffffffffff027424 */ /* 0x000fe200078e00ff */
[----:B------:R-:W-:-:S04]  /*6420*/  ISETP.GE.U32.AND P0, PT, R18, UR4, PT ;  /* 0x0000000412007c0c */ /* 0x000fc8000bf06070 */
[----:B------:R-:W-:-:S13]  /*6430*/  ISETP.GE.U32.AND.EX P0, PT, R17, UR5, PT, P0 ;  /* 0x0000000511007c0c */ /* 0x000fda000bf06100 */
[----:B0-----:R-:W-:Y:S05]  /*6440*/  @P0 BRA `(.L_x_164) ;  /* 0x0000000400700947 */ /* 0x001fea0003800000 */
[----:B------:R-:W0:Y:S01]  /*6450*/  S2R R10, SR_CTAID.X ;  /* 0x00000000000a7919 */ /* 0x000e220000002500 */
[----:B------:R-:W1:Y:S01]  /*6460*/  LDC.64 R8, c[0x0][0x628] ;  /* 0x00018a00ff087b82 */ /* 0x000e620000000a00 */
[----:B------:R-:W-:Y:S01]  /*6470*/  ULDC UR4, c[0x0][0x150] ;  /* 0x0000540000047ab9 */ /* 0x000fe20000000800 */
[----:B---34-:R-:W-:Y:S01]  /*6480*/  IMAD.MOV.U32 R6, RZ, RZ, R18 ;  /* 0x000000ffff067224 */ /* 0x018fe200078e0012 */
[----:B------:R-:W2:Y:S01]  /*6490*/  S2R R20, SR_CTAID.Y ;  /* 0x0000000000147919 */ /* 0x000ea20000002600 */
[----:B------:R-:W-:-:S04]  /*64a0*/  IMAD.MOV.U32 R7, RZ, RZ, R17 ;  /* 0x000000ffff077224 */ /* 0x000fc800078e0011 */
[----:B------:R-:W3:Y:S08]  /*64b0*/  LDC R15, c[0x0][0x144] ;  /* 0x00005100ff0f7b82 */ /* 0x000ef00000000800 */
[----:B------:R-:W4:Y:S08]  /*64c0*/  LDC R0, c[0x0][0x630] ;  /* 0x00018c00ff007b82 */ /* 0x000f300000000800 */
[----:B------:R-:W2:Y:S01]  /*64d0*/  LDC.64 R12, c[0x0][0x620] ;  /* 0x00018800ff0c7b82 */ /* 0x000ea20000000a00 */
[----:B-1----:R-:W-:-:S04]  /*64e0*/  ISETP.NE.U32.AND P0, PT, R8, RZ, PT ;  /* 0x000000ff0800720c */ /* 0x002fc80003f05070 */
[----:B------:R-:W-:Y:S02]  /*64f0*/  ISETP.NE.AND.EX P0, PT, R9, RZ, PT, P0 ;  /* 0x000000ff0900720c */ /* 0x000fe40003f05300 */
[----:B0-----:R-:W-:-:S05]  /*6500*/  I2FP.F32.U32 R2, R10 ;  /* 0x0000000a00027245 */ /* 0x001fca0000201000 */
[----:B------:R-:W-:-:S04]  /*6510*/  FMUL R2, R2, UR4 ;  /* 0x0000000402027c20 */ /* 0x000fc80008400000 */
[----:B------:R0:W1:Y:S02]  /*6520*/  F2I.U32.TRUNC.NTZ R14, R2 ;  /* 0x00000002000e7305 */ /* 0x000064000020f000 */
[----:B---34-:R-:W-:Y:S05]  /*6530*/  @!P0 BRA `(.L_x_165) ;  /* 0x0000000000288947 */ /* 0x018fea0003800000 */
[----:B------:R-:W3:Y:S02]  /*6540*/  LDC R3, c[0x0][0x634] ;  /* 0x00018d00ff037b82 */ /* 0x000ee40000000800 */
[----:B---3--:R-:W-:-:S05]  /*6550*/  IADD3 R7, P0, R18, R3, RZ ;  /* 0x0000000312077210 */ /* 0x008fca0007f1e0ff */
[----:B------:R-:W-:-:S04]  /*6560*/  IMAD.X R11, RZ, RZ, R17, P0 ;  /* 0x000000ffff0b7224 */ /* 0x000fc800000e0611 */
[----:B0-----:R-:W-:-:S04]  /*6570*/  IMAD.WIDE.U32 R2, R11, R8, RZ ;  /* 0x000000080b027225 */ /* 0x001fc800078e00ff */
[----:B------:R-:W-:-:S04]  /*6580*/  IMAD.WIDE.U32 R4, P0, R7, R9, R2 ;  /* 0x0000000907047225 */ /* 0x000fc80007800002 */
[----:B------:R-:W-:-:S04]  /*6590*/  IMAD.WIDE.U32 R2, R7, R8, RZ ;  /* 0x0000000807027225 */ /* 0x000fc800078e00ff */
[----:B------:R-:W-:Y:S01]  /*65a0*/  IMAD.X R7, RZ, RZ, RZ, P0 ;  /* 0x000000ffff077224 */ /* 0x000fe200000e06ff */
[----:B------:R-:W-:Y:S01]  /*65b0*/  IADD3 RZ, P0, R3, R4, RZ ;  /* 0x0000000403ff7210 */ /* 0x000fe20007f1e0ff */
[----:B------:R-:W-:-:S04]  /*65c0*/  IMAD.MOV.U32 R6, RZ, RZ, R5 ;  /* 0x000000ffff067224 */ /* 0x000fc800078e0005 */
[----:B------:R-:W-:-:S08]  /*65d0*/  IMAD.WIDE.U32.X R6, R11, R9, R6, P0 ;  /* 0x000000090b067225 */ /* 0x000fd000000e0406 */
.L_x_165:
[----:B------:R-:W3:Y:S01]  /*65e0*/  LDC.64 R26, c[0x0][0x640] ;  /* 0x00019000ff1a7b82 */ /* 0x000ee20000000a00 */
[-C--:B------:R-:W-:Y:S01]  /*65f0*/  SHF.R.U64 R11, R6, R0.reuse, R7 ;  /* 0x00000000060b7219 */ /* 0x080fe20000001207 */
[----:B------:R-:W-:Y:S01]  /*6600*/  IMAD.MOV.U32 R19, RZ, RZ, R17 ;  /* 0x000000ffff137224 */ /* 0x000fe200078e0011 */
[----:B------:R-:W-:Y:S01]  /*6610*/  SHF.R.U32.HI R0, RZ, R0, R7 ;  /* 0x00000000ff007219 */ /* 0x000fe20000011607 */
[----:B-1----:R-:W-:Y:S01]  /*6620*/  IMAD.MOV R14, RZ, RZ, -R14 ;  /* 0x000000ffff0e7224 */ /* 0x002fe200078e0a0e */
[----:B------:R-:W-:Y:S01]  /*6630*/  IADD3 R5, P0, RZ, -R11, RZ ;  /* 0x8000000bff057210 */ /* 0x000fe20007f1e0ff */
[----:B------:R-:W-:Y:S01]  /*6640*/  ULDC UR4, c[0x0][0x154] ;  /* 0x0000550000047ab9 */ /* 0x000fe20000000800 */
[----:B------:R-:W-:Y:S01]  /*6650*/  IMAD.MOV.U32 R7, RZ, RZ, 0x1 ;  /* 0x00000001ff077424 */ /* 0x000fe200078e00ff */
[----:B------:R-:W1:Y:S01]  /*6660*/  LDC R4, c[0x0][0x618] ;  /* 0x00018600ff047b82 */ /* 0x000e620000000800 */
[----:B------:R-:W-:Y:S02]  /*6670*/  IMAD R22, R15, R14, R10 ;  /* 0x0000000e0f167224 */ /* 0x000fe400078e020a */
[----:B------:R-:W-:-:S04]  /*6680*/  IMAD.X R3, RZ, RZ, ~R0, P0 ;  /* 0x000000ffff037224 */ /* 0x000fc800000e0e00 */
[-C--:B--2---:R-:W-:Y:S01]  /*6690*/  IMAD R0, R3, R12.reuse, RZ ;  /* 0x0000000c03007224 */ /* 0x084fe200078e02ff */
[----:B------:R-:W2:Y:S01]  /*66a0*/  LDC R6, c[0x0][0x608] ;  /* 0x00018200ff067b82 */ /* 0x000ea20000000800 */
[----:B0-----:R-:W-:-:S04]  /*66b0*/  IMAD.WIDE.U32 R2, R5, R12, R18 ;  /* 0x0000000c05027225 */ /* 0x001fc800078e0012 */
[----:B------:R-:W-:Y:S01]  /*66c0*/  IMAD R5, R5, R13, R0 ;  /* 0x0000000d05057224 */ /* 0x000fe200078e0200 */
[----:B------:R-:W-:Y:S02]  /*66d0*/  I2FP.F32.U32 R0, R20 ;  /* 0x0000001400007245 */ /* 0x000fe40000201000 */
[----:B------:R-:W0:Y:S01]  /*66e0*/  LDC R24, c[0x0][0x658] ;  /* 0x00019600ff187b82 */ /* 0x000e220000000800 */
[----:B------:R-:W-:Y:S01]  /*66f0*/  IMAD.IADD R3, R3, 0x1, R5 ;  /* 0x0000000103037824 */ /* 0x000fe200078e0205 */
[----:B---3--:R-:W-:Y:S01]  /*6700*/  ISETP.NE.U32.AND P0, PT, R26, RZ, PT ;  /* 0x000000ff1a00720c */ /* 0x008fe20003f05070 */
[----:B------:R-:W-:Y:S01]  /*6710*/  FMUL R0, R0, UR4 ;  /* 0x0000000400007c20 */ /* 0x000fe20008400000 */
[----:B------:R-:W-:Y:S02]  /*6720*/  IMAD.MOV.U32 R5, RZ, RZ, -0x1 ;  /* 0xffffffffff057424 */ /* 0x000fe400078e00ff */
[----:B------:R-:W-:Y:S01]  /*6730*/  ISETP.NE.AND.EX P0, PT, R27, RZ, PT, P0 ;  /* 0x000000ff1b00720c */ /* 0x000fe20003f05300 */
[----:B------:R3:W4:Y:S01]  /*6740*/  F2I.U32.TRUNC.NTZ R12, R0 ;  /* 0x00000000000c7305 */ /* 0x000722000020f000 */
[----:B------:R-:W3:Y:S01]  /*6750*/  LDC R15, c[0x0][0x148] ;  /* 0x00005200ff0f7b82 */ /* 0x000ee20000000800 */
[----:B-1----:R-:W-:-:S02]  /*6760*/  SHF.R.U64 R10, R2, R4, R3 ;  /* 0x00000004020a7219 */ /* 0x002fc40000001203 */
[----:B------:R-:W-:-:S05]  /*6770*/  SHF.R.U32.HI R3, RZ, R4, R3 ;  /* 0x00000004ff037219 */ /* 0x000fca0000011603 */
[----:B------:R-:W1:Y:S01]  /*6780*/  LDC R14, c[0x0][0x600] ;  /* 0x00018000ff0e7b82 */ /* 0x000e620000000800 */
[-CC-:B--2---:R-:W-:Y:S02]  /*6790*/  SHF.R.U64 R8, R10, R6.reuse, R3.reuse ;  /* 0x000000060a087219 */ /* 0x184fe40000001203 */
[----:B------:R-:W-:-:S05]  /*67a0*/  SHF.R.U32.HI R3, RZ, R6, R3 ;  /* 0x00000006ff037219 */ /* 0x000fca0000011603 */
[----:B------:R-:W2:Y:S01]  /*67b0*/  LDC R21, c[0x0][0x648] ;  /* 0x00019200ff157b82 */ /* 0x000ea20000000800 */
[-CC-:B0-----:R-:W-:Y:S02]  /*67c0*/  SHF.R.U64 R13, R8, R24.reuse, R3.reuse ;  /* 0x00000018080d7219 */ /* 0x181fe40000001203 */
[-C--:B------:R-:W-:Y:S02]  /*67d0*/  SHF.L.U32 R5, R5, R24.reuse, RZ ;  /* 0x0000001805057219 */ /* 0x080fe400000006ff */
[-C--:B------:R-:W-:Y:S01]  /*67e0*/  SHF.R.U32.HI R3, RZ, R24.reuse, R3 ;  /* 0x00000018ff037219 */ /* 0x080fe20000011603 */
[----:B------:R-:W-:Y:S01]  /*67f0*/  IMAD.MOV.U32 R2, RZ, RZ, R13 ;  /* 0x000000ffff027224 */ /* 0x000fe200078e000d */
[----:B------:R-:W-:Y:S01]  /*6800*/  SHF.L.U32 R24, R7, R24, RZ ;  /* 0x0000001807187219 */ /* 0x000fe200000006ff */
[----:B------:R-:W0:Y:S01]  /*6810*/  LDC R25, c[0x0][0x638] ;  /* 0x00018e00ff197b82 */ /* 0x000e220000000800 */
[----:B------:R-:W-:-:S07]  /*6820*/  LOP3.LUT R19, RZ, R5, RZ, 0x33, !PT ;  /* 0x00000005ff137212 */ /* 0x000fce00078e33ff */
[----:B------:R-:W0:Y:S01]  /*6830*/  LDC R28, c[0x0][0x610] ;  /* 0x00018400ff1c7b82 */ /* 0x000e220000000800 */
[----:B----4-:R-:W-:Y:S05]  /*6840*/  @!P0 BRA `(.L_x_166) ;  /* 0x0000000000288947 */ /* 0x010fea0003800000 */
[----:B---3--:R-:W3:Y:S02]  /*6850*/  LDC R0, c[0x0][0x64c] ;  /* 0x00019300ff007b82 */ /* 0x008ee40000000800 */
[----:B---3--:R-:W-:-:S05]  /*6860*/  IADD3 R7, P0, R13, R0, RZ ;  /* 0x000000000d077210 */ /* 0x008fca0007f1e0ff */
        /* <DEDUP_REMOVED lines=8> */
.L_x_166:
[----:B------:R-:W4:Y:S01]  /*68f0*/  LDC R4, c[0x0][0x65c] ;  /* 0x00019700ff047b82 */ /* 0x000f220000000800 */
[----:B--23--:R-:W-:Y:S01]  /*6900*/  SHF.R.U64 R0, R2, R21, R3 ;  /* 0x0000001502007219 */ /* 0x00cfe20000001203 */
[----:B-1----:R-:W-:Y:S01]  /*6910*/  VIADD R3, R14, 0xffffffff ;  /* 0xffffffff0e037836 */ /* 0x002fe20000000000 */
[----:B------:R-:W-:Y:S01]  /*6920*/  LOP3.LUT R19, R8, R19, RZ, 0xc0, !PT ;  /* 0x0000001308137212 */ /* 0x000fe200078ec0ff */
[----:B------:R-:W-:Y:S02]  /*6930*/  IMAD.MOV R12, RZ, RZ, -R12 ;  /* 0x000000ffff0c7224 */ /* 0x000fe400078e0a0c */
[----:B------:R-:W-:Y:S01]  /*6940*/  IMAD.MOV R2, RZ, RZ, -R0 ;  /* 0x000000ffff027224 */ /* 0x000fe200078e0a00 */
[----:B------:R-:W-:Y:S01]  /*6950*/  LOP3.LUT R3, R10, R3, RZ, 0xc0, !PT ;  /* 0x000000030a037212 */ /* 0x000fe200078ec0ff */
[----:B------:R-:W-:Y:S02]  /*6960*/  IMAD R19, R24, R0, R19 ;  /* 0x0000000018137224 */ /* 0x000fe400078e0213 */
[----:B0-----:R-:W-:-:S04]  /*6970*/  IMAD R0, R2, R25, R13 ;  /* 0x0000001902007224 */ /* 0x001fc800078e020d */
[----:B------:R-:W-:Y:S01]  /*6980*/  IMAD R2, R0, R14, R3 ;  /* 0x0000000e00027224 */ /* 0x000fe200078e0203 */
[----:B----4-:R-:W-:Y:S01]  /*6990*/  ISETP.NE.AND P0, PT, R4, 0x1, PT ;  /* 0x000000010400780c */ /* 0x010fe20003f05270 */
[----:B------:R-:W-:-:S05]  /*69a0*/  IMAD.MOV.U32 R4, RZ, RZ, 0x1 ;  /* 0x00000001ff047424 */ /* 0x000fca00078e00ff */
[----:B------:R-:W-:-:S07]  /*69b0*/  PRMT R0, R4, 0x7610, R0 ;  /* 0x0000761004007816 */ /* 0x000fce0000000000 */
[----:B------:R-:W-:-:S04]  /*69c0*/  @P0 IMAD R22, R15, R12, R20 ;  /* 0x0000000c0f160224 */ /* 0x000fc800078e0214 */
[----:B------:R-:W-:-:S05]  /*69d0*/  IMAD R19, R19, R28, R22 ;  /* 0x0000001c13137224 */ /* 0x000fca00078e0216 */
[----:B------:R-:W-:Y:S02]  /*69e0*/  SEL R22, R2, R19, !P0 ;  /* 0x0000001302167207 */ /* 0x000fe40004000000 */
[----:B------:R-:W-:Y:S01]  /*69f0*/  SEL R19, R19, R2, !P0 ;  /* 0x0000000213137207 */ /* 0x000fe20004000000 */
[----:B------:R-:W-:-:S07]  /*6a00*/  IMAD.MOV.U32 R2, RZ, RZ, R11 ;  /* 0x000000ffff027224 */ /* 0x000fce00078e000b */
.L_x_164:
[----:B------:R-:W-:Y:S02]  /*6a10*/  LOP3.LUT P0, RZ, R0, 0xff, RZ, 0xc0, !PT ;  /* 0x000000ff00ff7812 */ /* 0x000fe4000780c0ff */
[----:B------:R-:W-:-:S11]  /*6a20*/  LOP3.LUT R103, R103, 0x1, RZ, 0x3c, !PT ;  /* 0x0000000167677812 */ /* 0x000fd600078e3cff */
[----:B------:R-:W-:Y:S05]  /*6a30*/  @P0 BRA `(.L_x_167) ;  /* 0xffffffac00b00947 */ /* 0x000fea000383ffff */
[----:B------:R-:W-:Y:S05]  /*6a40*/  EXIT ;  /* 0x000000000000794d */ /* 0x000fea0003800000 */
.L_x_18:
[----:B------:R-:W-:-:S08]  /*6a50*/  ISETP.NE.AND P0, PT, R5, RZ, PT ;  /* 0x000000ff0500720c */ /* 0x000fd00003f05270 */
[----:B0-----:R-:W0:-:S00]  /*6a60*/  USETMAXREG.DEALLOC.CTAPOOL 0x28 ;  /* 0x00000028000079c8 */ /* 0x001e0000080e0500 */
[----:B------:R-:W-:Y:S05]  /*6a70*/  @P0 EXIT ;  /* 0x000000000000094d */ /* 0x000fea0003800000 */
[----:B0-----:R-:W-:Y:S01]  /*6a80*/  LOP3.LUT P0, RZ, R8, 0xff, RZ, 0xc0, !PT ;  /* 0x000000ff08ff7812 */ /* 0x001fe2000780c0ff */
[----:B------:R-:W-:Y:S02]  /*6a90*/  IMAD.MOV.U32 R0, RZ, RZ, 0x1 ;  /* 0x00000001ff007424 */ /* 0x000fe400078e00ff */
[----:B------:R-:W-:-:S10]  /*6aa0*/  IMAD.MOV.U32 R7, RZ, RZ, RZ ;  /* 0x000000ffff077224 */ /* 0x000fd400078e00ff */
[----:B------:R-:W-:Y:S05]  /*6ab0*/  @!P0 BRA `(.L_x_168) ;  /* 0x0000000c00788947 */ /* 0x000fea0003800000 */
[----:B------:R-:W0:Y:S01]  /*6ac0*/  S2UR UR9, SR_CgaCtaId ;  /* 0x00000000000979c3 */ /* 0x000e220000008800 */
[----:B------:R-:W-:Y:S01]  /*6ad0*/  ULDC UR5, c[0x0][0x658] ;  /* 0x0001960000057ab9 */ /* 0x000fe20000000800 */
[----:B------:R-:W-:Y:S01]  /*6ae0*/  UMOV UR10, 0xffffffff ;  /* 0xffffffff000a7882 */ /* 0x000fe20000000000 */
[----:B------:R-:W-:Y:S01]  /*6af0*/  UMOV UR11, 0x1 ;  /* 0x00000001000b7882 */ /* 0x000fe20000000000 */
[----:B------:R-:W-:Y:S01]  /*6b00*/  USHF.L.U32 UR10, UR10, UR5, URZ ;  /* 0x000000050a0a7299 */ /* 0x000fe2000800063f */
[----:B------:R-:W-:Y:S01]  /*6b10*/  LOP3.LUT P0, RZ, R4, 0x1f, RZ, 0xc0, !PT ;  /* 0x0000001f04ff7812 */ /* 0x000fe2000780c0ff */
[----:B------:R-:W-:Y:S01]  /*6b20*/  BSSY B0, `(.L_x_168) ;  /* 0x00000d7000007945 */ /* 0x000fe20003800000 */
[C---:B------:R-:W-:Y:S01]  /*6b30*/  ISETP.NE.AND P2, PT, R3.reuse, RZ, PT ;  /* 0x000000ff0300720c */ /* 0x040fe20003f45270 */
[----:B------:R-:W-:Y:S01]  /*6b40*/  ULOP3.LUT UR13, URZ, UR10, URZ, 0x33, !UPT ;  /* 0x0000000a3f0d7292 */ /* 0x000fe2000f8e333f */
[----:B------:R-:W-:Y:S01]  /*6b50*/  ISETP.NE.OR P0, PT, R3, RZ, !P0 ;  /* 0x000000ff0300720c */ /* 0x000fe20004705670 */
[----:B------:R-:W-:Y:S01]  /*6b60*/  IMAD.MOV.U32 R8, RZ, RZ, 0x1 ;  /* 0x00000001ff087424 */ /* 0x000fe200078e00ff */
[----:B------:R-:W-:Y:S01]  /*6b70*/  LOP3.LUT R6, R16, 0x2, RZ, 0xfc, !PT ;  /* 0x0000000210067812 */ /* 0x000fe200078efcff */
[----:B------:R-:W-:Y:S01]  /*6b80*/  IMAD.MOV.U32 R0, RZ, RZ, 0x1 ;  /* 0x00000001ff007424 */ /* 0x000fe200078e00ff */
[----:B------:R-:W-:Y:S01]  /*6b90*/  ULDC UR4, c[0x0][0x600] ;  /* 0x0001800000047ab9 */ /* 0x000fe20000000800 */
[----:B------:R-:W-:Y:S01]  /*6ba0*/  IMAD.MOV.U32 R7, RZ, RZ, RZ ;  /* 0x000000ffff077224 */ /* 0x000fe200078e00ff */
[----:B------:R-:W-:Y:S01]  /*6bb0*/  UMOV UR18, 0x5 ;  /* 0x0000000500127882 */ /* 0x000fe20000000000 */
[----:B------:R-:W-:-:S02]  /*6bc0*/  UIADD3 UR26, UR40, 0x1, URZ ;  /* 0x00000001281a7890 */ /* 0x000fc4000fffe03f */
[----:B------:R-:W-:Y:S02]  /*6bd0*/  UIADD3 UR4, UR4, -0x1, URZ ;  /* 0xffffffff04047890 */ /* 0x000fe4000fffe03f */
[----:B------:R-:W-:Y:S01]  /*6be0*/  USHF.L.U32 UR5, UR11, UR5, URZ ;  /* 0x000000050b057299 */ /* 0x000fe2000800063f */
[----:B------:R-:W-:Y:S01]  /*6bf0*/  ULDC.64 UR24, c[0x0][0x198] ;  /* 0x0000660000187ab9 */ /* 0x000fe20000000a00 */
[----:B0-----:R-:W-:Y:S02]  /*6c00*/  ULOP3.LUT UR8, UR9, 0x1, URZ, 0xc0, !UPT ;  /* 0x0000000109087892 */ /* 0x001fe4000f8ec03f */
[----:B------:R-:W-:Y:S02]  /*6c10*/  USHF.R.U32.HI UR27, URZ, 0x1, UR9 ;  /* 0x000000013f1b7899 */ /* 0x000fe40008011609 */
[----:B------:R-:W-:Y:S02]  /*6c20*/  USHF.L.U32 UR6, UR9, 0x6, URZ ;  /* 0x0000000609067899 */ /* 0x000fe4000800063f */
[----:B------:R-:W-:-:S02]  /*6c30*/  USHF.L.U32 UR7, UR9, 0xb, URZ ;  /* 0x0000000b09077899 */ /* 0x000fc4000800063f */
[----:B------:R-:W-:Y:S02]  /*6c40*/  ULOP3.LUT UR9, UR9, 0xfffffffe, URZ, 0xc0, !UPT ;  /* 0xfffffffe09097892 */ /* 0x000fe4000f8ec03f */
[----:B------:R-:W-:Y:S02]  /*6c50*/  UISETP.GT.U32.AND UP0, UPT, UR8, 0xffff, UPT ;  /* 0x0000ffff0800788c */ /* 0x000fe4000bf04070 */
[----:B------:R-:W-:Y:S02]  /*6c60*/  USHF.L.U32 UR10, UR11, UR9, URZ ;  /* 0x000000090b0a7299 */ /* 0x000fe4000800063f */
[----:B------:R-:W-:Y:S02]  /*6c70*/  ULOP3.LUT UR9, UR9, 0x1, URZ, 0xfc, !UPT ;  /* 0x0000000109097892 */ /* 0x000fe4000f8efc3f */
[----:B------:R-:W-:Y:S02]  /*6c80*/  USEL UR8, UR8, 0xffff, !UP0 ;  /* 0x0000ffff08087887 */ /* 0x000fe4000c000000 */
[----:B------:R-:W-:-:S02]  /*6c90*/  USHF.L.U32 UR9, UR11, UR9, URZ ;  /* 0x000000090b097299 */ /* 0x000fc4000800063f */
[----:B------:R-:W-:Y:S02]  /*6ca0*/  ULOP3.LUT UR8, UR8, 0xffff, URZ, 0xc0, !UPT ;  /* 0x0000ffff08087892 */ /* 0x000fe4000f8ec03f */
[----:B------:R-:W-:Y:S02]  /*6cb0*/  ULOP3.LUT UR6, UR6, 0x40, URZ, 0xc0, !UPT ;  /* 0x0000004006067892 */ /* 0x000fe4000f8ec03f */
[----:B------:R-:W-:Y:S02]  /*6cc0*/  ULOP3.LUT UR7, UR7, 0x800, URZ, 0xc0, !UPT ;  /* 0x0000080007077892 */ /* 0x000fe4000f8ec03f */
[----:B------:R-:W-:Y:S02]  /*6cd0*/  ULOP3.LUT UR19, UR10, UR9, URZ, 0xfc, !UPT ;  /* 0x000000090a137292 */ /* 0x000fe4000f8efc3f */
[----:B------:R-:W-:-:S12]  /*6ce0*/  USHF.L.U32 UR18, UR18, UR8, URZ ;  /* 0x0000000812127299 */ /* 0x000fd8000800063f */
.L_x_180:
[----:B------:R-:W-:-:S03]  /*6cf0*/  UMOV UR8, 0xffffffff ;  /* 0xffffffff00087882 */ /* 0x000fc60000000000 */
[----:B------:R-:W-:Y:S05]  /*6d00*/  BRA.DIV UR8, `(.L_x_169) ;  /* 0x0000001608f07947 */ /* 0x000fea000b800000 */
[----:B------:R-:W-:-:S13]  /*6d10*/  ELECT P6, URZ, PT ;  /* 0x00000000003f782f */ /* 0x000fda00038c0000 */
.L_x_207:
[----:B------:R-:W0:Y:S01]  /*6d20*/  LDC R3, c[0x0][0x28c] ;  /* 0x0000a300ff037b82 */ /* 0x000e220000000800 */
[----:B------:R-:W-:Y:S01]  /*6d30*/  BSSY B1, `(.L_x_170) ;  /* 0x000003d000017945 */ /* 0x000fe20003800000 */
[----:B0-----:R-:W-:-:S13]  /*6d40*/  ISETP.LT.OR P6, PT, R3, 0x1, !P6 ;  /* 0x000000010300780c */ /* 0x001fda00077c1670 */
[----:B------:R-:W-:Y:S05]  /*6d50*/  @P6 BRA `(.L_x_171) ;  /* 0x0000000000e86947 */ /* 0x000fea0003800000 */
[----:B------:R-:W-:Y:S01]  /*6d60*/  LEA R19, R19, UR27, 0x1 ;  /* 0x0000001b13137c11 */ /* 0x000fe2000f8e08ff */
[----:B------:R-:W-:Y:S01]  /*6d70*/  IMAD.MOV.U32 R11, RZ, RZ, RZ ;  /* 0x000000ffff0b7224 */ /* 0x000fe200078e00ff */
[----:B------:R-:W-:Y:S01]  /*6d80*/  LEA R22, R22, UR6, 0x7 ;  /* 0x0000000616167c11 */ /* 0x000fe2000f8e38ff */
[----:B------:R-:W-:Y:S02]  /*6d90*/  IMAD.U32 R13, RZ, RZ, UR26 ;  /* 0x0000001aff0d7e24 */ /* 0x000fe4000f8e00ff */
[----:B------:R-:W-:Y:S02]  /*6da0*/  IMAD.MOV.U32 R3, RZ, RZ, R0 ;  /* 0x000000ffff037224 */ /* 0x000fe400078e0000 */
[----:B------:R-:W-:Y:S02]  /*6db0*/  IMAD.MOV.U32 R4, RZ, RZ, R7 ;  /* 0x000000ffff047224 */ /* 0x000fe400078e0007 */
[----:B------:R-:W-:-:S07]  /*6dc0*/  IMAD.SHL.U32 R19, R19, 0x20, RZ ;  /* 0x0000002013137824 */ /* 0x000fce00078e00ff */
.L_x_175:
[----:B------:R-:W0:Y:S01]  /*6dd0*/  S2R R10, SR_CgaCtaId ;  /* 0x00000000000a7919 */ /* 0x000e220000008800 */
[----:B------:R-:W-:Y:S01]  /*6de0*/  MOV R5, 0x400 ;  /* 0x0000040000057802 */ /* 0x000fe20000000f00 */
[----:B------:R-:W1:Y:S03]  /*6df0*/  @!P2 LDC R9, c[0x0][0x500] ;  /* 0x00014000ff09ab82 */ /* 0x000e660000000800 */
[----:B0-----:R-:W-:Y:S02]  /*6e00*/  LEA R12, R10, R5, 0x18 ;  /* 0x000000050a0c7211 */ /* 0x001fe400078ec0ff */
[----:B------:R-:W-:-:S03]  /*6e10*/  SHF.L.U32 R5, R3, 0x1f, RZ ;  /* 0x0000001f03057819 */ /* 0x000fc600000006ff */
[----:B------:R-:W-:-:S04]  /*6e20*/  IMAD R10, R4, 0x8, R12 ;  /* 0x00000008040a7824 */ /* 0x000fc800078e020c */
[----:B------:R-:W0:Y:S02]  /*6e30*/  SYNCS.PHASECHK.TRANS64.TRYWAIT P1, [R10+URZ+0x90], R5 ;  /* 0x000090050a0075a7 */ /* 0x000e24000802017f */
[----:B01----:R-:W-:Y:S05]  /*6e40*/  @!P1 BRA `(.L_x_172) ;  /* 0x0000001400c09947 */ /* 0x003fea0003800000 */
.L_x_208:
[----:B0-----:R-:W-:Y:S01]  /*6e50*/  PRMT R5, R6, 0x9910, RZ ;  /* 0x0000991006057816 */ /* 0x001fe200000000ff */
[----:B------:R0:W-:Y:S03]  /*6e60*/  @!P2 SYNCS.ARRIVE.TRANS64 RZ, [R10+URZ], R9 ;  /* 0x000000090affa9a7 */ /* 0x0001e6000800003f */
[----:B------:R-:W-:-:S13]  /*6e70*/  ISETP.NE.AND P1, PT, R5, 0x2, PT ;  /* 0x000000020500780c */ /* 0x000fda0003f25270 */
[----:B0-----:R-:W-:Y:S05]  /*6e80*/  @P1 BRA `(.L_x_173) ;  /* 0x0000000000041947 */ /* 0x001fea0003800000 */
[----:B------:R-:W-:Y:S01]  /*6e90*/  BPT.TRAP 0x1 ;  /* 0x000000040000795c */ /* 0x000fe20000300000 */
.L_x_173:
[----:B------:R-:W-:Y:S05]  /*6ea0*/  @P0 BRA `(.L_x_174) ;  /* 0x0000000000040947 */ /* 0x000fea0003800000 */
[----:B------:R-:W-:Y:S01]  /*6eb0*/  BPT.TRAP 0x1 ;  /* 0x000000040000795c */ /* 0x000fe20000300000 */
.L_x_174:
[----:B------:R-:W-:Y:S01]  /*6ec0*/  LEA R5, R4, UR27, 0x1 ;  /* 0x0000001b04057c11 */ /* 0x000fe2000f8e08ff */
[----:B------:R-:W-:Y:S01]  /*6ed0*/  VIADD R13, R13, 0xffffffff ;  /* 0xffffffff0d0d7836 */ /* 0x000fe20000000000 */
[----:B------:R-:W-:Y:S01]  /*6ee0*/  R2UR UR22, R19 ;  /* 0x00000000131672ca */ /* 0x000fe200000e0000 */
[----:B------:R-:W-:Y:S01]  /*6ef0*/  UIADD3 UR14, UP0, UR24, 0xf0, URZ ;  /* 0x000000f0180e7890 */ /* 0x000fe2000ff1e03f */
[----:B------:R-:W-:Y:S01]  /*6f00*/  R2UR UR9, R10 ;  /* 0x000000000a0972ca */ /* 0x000fe200000e0000 */
[----:B------:R-:W-:Y:S01]  /*6f10*/  IMAD.SHL.U32 R5, R5, 0x400, RZ ;  /* 0x0000040005057824 */ /* 0x000fe200078e00ff */
[----:B------:R-:W-:Y:S01]  /*6f20*/  R2UR UR10, R11 ;  /* 0x000000000b0a72ca */ /* 0x000fe200000e0000 */
[----:B------:R-:W-:Y:S01]  /*6f30*/  UIADD3 UR30, UP1, UR24, 0x1f0, URZ ;  /* 0x000001f0181e7890 */ /* 0x000fe2000ff3e03f */
[----:B------:R-:W-:Y:S01]  /*6f40*/  R2UR UR12, R2 ;  /* 0x00000000020c72ca */ /* 0x000fe200000e0000 */
[--C-:B------:R-:W-:Y:S01]  /*6f50*/  IMAD R9, R5, 0x2, R12.reuse ;  /* 0x0000000205097824 */ /* 0x100fe200078e020c */
[----:B------:R-:W-:Y:S01]  /*6f60*/  LEA R5, R4, UR7, 0xc ;  /* 0x0000000704057c11 */ /* 0x000fe2000f8e60ff */
[----:B------:R-:W-:Y:S01]  /*6f70*/  UIADD3.X UR15, URZ, UR25, URZ, UP0, !UPT ;  /* 0x000000193f0f7290 */ /* 0x000fe200087fe43f */
[----:B------:R-:W-:Y:S01]  /*6f80*/  R2UR UR23, R22 ;  /* 0x00000000161772ca */ /* 0x000fe200000e0000 */
[----:B------:R-:W-:Y:S01]  /*6f90*/  UPRMT UR20, URZ, 0x5410, UR18 ;  /* 0x000054103f147896 */ /* 0x000fe20008000012 */
[----:B------:R-:W-:Y:S01]  /*6fa0*/  R2UR UR8, R9 ;  /* 0x00000000090872ca */ /* 0x000fe200000e0000 */
[----:B------:R-:W-:Y:S01]  /*6fb0*/  IMAD R5, R5, 0x2, R12 ;  /* 0x0000000205057824 */ /* 0x000fe200078e020c */
[----:B------:R-:W-:Y:S01]  /*6fc0*/  ISETP.GT.AND P3, PT, R13, 0x1, PT ;  /* 0x000000010d00780c */ /* 0x000fe20003f64270 */
[----:B------:R-:W-:Y:S01]  /*6fd0*/  VIADD R4, R4, 0x1 ;  /* 0x0000000104047836 */ /* 0x000fe20000000000 */
[----:B------:R-:W-:Y:S01]  /*6fe0*/  UPRMT UR28, URZ, 0x5410, UR19 ;  /* 0x000054103f1c7896 */ /* 0x000fe20008000013 */
[----:B------:R-:W-:Y:S01]  /*6ff0*/  VIADD R11, R11, 0x20 ;  /* 0x000000200b0b7836 */ /* 0x000fe20000000000 */
[----:B------:R-:W-:Y:S01]  /*7000*/  R2UR UR11, R5 ;  /* 0x00000000050b72ca */ /* 0x000fe200000e0000 */
[----:B------:R-:W-:Y:S01]  /*7010*/  UIADD3.X UR31, URZ, UR25, URZ, UP1, !UPT ;  /* 0x000000193f1f7290 */ /* 0x000fe20008ffe43f */
[----:B------:R-:W-:Y:S01]  /*7020*/  ISETP.NE.AND P1, PT, R4, 0x12, PT ;  /* 0x000000120400780c */ /* 0x000fe20003f25270 */
[----:B------:R-:W-:Y:S01]  /*7030*/  UMOV UR16, 0x0 ;  /* 0x0000000000107882 */ /* 0x000fe20000000000 */
[----:B------:R-:W-:-:S02]  /*7040*/  UMOV UR17, 0x10000000 ;  /* 0x1000000000117882 */ /* 0x000fc40000000000 */
[----:B------:R-:W-:Y:S01]  /*7050*/  SEL R10, RZ, 0x1, P1 ;  /* 0x00000001ff0a7807 */ /* 0x000fe20000800000 */
[----:B------:R-:W-:Y:S01]  /*7060*/  UIADD3 UR8, UR8, 0x200, URZ ;  /* 0x0000020008087890 */ /* 0x000fe2000fffe03f */
[----:B------:R-:W-:Y:S02]  /*7070*/  SEL R4, R4, RZ, P1 ;  /* 0x000000ff04047207 */ /* 0x000fe40000800000 */
[----:B------:R-:W-:-:S03]  /*7080*/  LOP3.LUT R3, R3, R10, RZ, 0x3c, !PT ;  /* 0x0000000a03037212 */ /* 0x000fc600078e3cff */
[----:B------:R-:W-:-:S03]  /*7090*/  UIADD3 UR21, UR11, 0x12200, URZ ;  /* 0x000122000b157890 */ /* 0x000fc6000fffe03f */
[----:B------:R-:W-:Y:S02]  /*70a0*/  UMOV UR11, UR22 ;  /* 0x00000016000b7c82 */ /* 0x000fe40008000000 */
[----:B------:R0:W-:Y:S02]  /*70b0*/  UTMALDG.3D.MULTICAST [UR8], [UR14], UR20, desc[UR16] ;  /* 0x000010080e0073b4 */ /* 0x0001e40008011814 */
[----:B0-----:R-:W-:Y:S01]  /*70c0*/  UMOV UR8, UR21 ;  /* 0x0000001500087c82 */ /* 0x001fe20008000000 */
[----:B------:R-:W-:Y:S02]  /*70d0*/  UMOV UR11, UR23 ;  /* 0x00000017000b7c82 */ /* 0x000fe40008000000 */
[----:B------:R0:W-:Y:S02]  /*70e0*/  UTMALDG.3D.MULTICAST [UR8], [UR30], UR28, desc[UR16] ;  /* 0x000010081e0073b4 */ /* 0x0001e4000801181c */
[----:B0-----:R-:W-:Y:S05]  /*70f0*/  @P3 BRA `(.L_x_175) ;  /* 0xfffffffc00343947 */ /* 0x001fea000383ffff */
.L_x_171:
[----:B------:R-:W-:Y:S05]  /*7100*/  BSYNC B1 ;  /* 0x0000000000017941 */ /* 0x000fea0003800000 */
.L_x_170:
[----:B------:R-:W2:Y:S01]  /*7110*/  LDL.64 R14, [R1] ;  /* 0x00000000010e7983 */ /* 0x000ea20000100a00 */
[----:B------:R-:W-:Y:S01]  /*7120*/  LOP3.LUT P4, RZ, R8, 0xff, RZ, 0xc0, !PT ;  /* 0x000000ff08ff7812 */ /* 0x000fe2000788c0ff */
[----:B------:R-:W-:Y:S01]  /*7130*/  VIADD R4, R7, UR40 ;  /* 0x0000002807047c36 */ /* 0x000fe20008000000 */
[----:B------:R-:W-:Y:S01]  /*7140*/  ULDC.64 UR8, c[0x0][0x650] ;  /* 0x0001940000087ab9 */ /* 0x000fe20000000a00 */
[----:B------:R-:W-:Y:S01]  /*7150*/  IMAD.U32 R7, RZ, RZ, UR40 ;  /* 0x00000028ff077e24 */ /* 0x000fe2000f8e00ff */
[----:B------:R-:W-:Y:S01]  /*7160*/  UISETP.GE.U32.AND UP0, UPT, UR40, 0x12, UPT ;  /* 0x000000122800788c */ /* 0x000fe2000bf06070 */
[----:B------:R-:W-:Y:S01]  /*7170*/  BSSY B1, `(.L_x_176) ;  /* 0x000006f000017945 */ /* 0x000fe20003800000 */
[----:B------:R-:W-:Y:S01]  /*7180*/  ISETP.GT.U32.AND P1, PT, R4, 0x11, PT ;  /* 0x000000110400780c */ /* 0x000fe20003f24070 */
[----:B------:R-:W-:Y:S01]  /*7190*/  IMAD.MOV.U32 R19, RZ, RZ, -0x1 ;  /* 0xffffffffff137424 */ /* 0x000fe200078e00ff */
[----:B------:R-:W-:Y:S01]  /*71a0*/  PRMT R8, RZ, 0x7610, R8 ;  /* 0x00007610ff087816 */ /* 0x000fe20000000008 */
[----:B------:R-:W-:Y:S01]  /*71b0*/  IMAD.MOV.U32 R22, RZ, RZ, -0x1 ;  /* 0xffffffffff167424 */ /* 0x000fe200078e00ff */
[----:B------:R-:W-:-:S02]  /*71c0*/  ISETP.LT.U32.AND P1, PT, R7, 0x12, P1 ;  /* 0x000000120700780c */ /* 0x000fc40000f21070 */
[----:B------:R-:W-:Y:S01]  /*71d0*/  PLOP3.LUT P3, PT, PT, PT, UP0, 0x80, 0x0 ;  /* 0x000000000000781c */ /* 0x000fe20003f6f008 */
[----:B------:R-:W0:Y:S01]  /*71e0*/  @P4 S2R R3, SR_CgaCtaId ;  /* 0x0000000000034919 */ /* 0x000e220000008800 */
[----:B------:R-:W-:-:S04]  /*71f0*/  @P4 MOV R2, 0x400 ;  /* 0x0000040000024802 */ /* 0x000fc80000000f00 */
[----:B0-----:R-:W-:Y:S01]  /*7200*/  @P4 LEA R5, R3, R2, 0x18 ;  /* 0x0000000203054211 */ /* 0x001fe200078ec0ff */
[----:B------:R-:W-:-:S03]  /*7210*/  IMAD.WIDE.U32 R2, R4, 0x38e38e39, RZ ;  /* 0x38e38e3904027825 */ /* 0x000fc600078e00ff */
[----:B------:R0:W-:Y:S01]  /*7220*/  @P4 SYNCS.ARRIVE.TRANS64.A1T0 RZ, [R5+URZ+0x158], RZ ;  /* 0x000158ff05ff49a7 */ /* 0x0001e2000810003f */
[----:B------:R-:W-:Y:S01]  /*7230*/  IMAD.MOV.U32 R2, RZ, RZ, -0x1 ;  /* 0xffffffffff027424 */ /* 0x000fe200078e00ff */
[----:B0-----:R-:W-:Y:S02]  /*7240*/  SHF.R.U32.HI R5, RZ, 0x2, R3 ;  /* 0x00000002ff057819 */ /* 0x001fe40000011603 */
[----:B------:R-:W-:-:S03]  /*7250*/  SEL R3, RZ, 0x1, !P1 ;  /* 0x00000001ff037807 */ /* 0x000fc60004800000 */
[----:B------:R-:W-:Y:S01]  /*7260*/  IMAD R7, R5, -0x12, R4 ;  /* 0xffffffee05077824 */ /* 0x000fe200078e0204 */
[----:B------:R-:W-:Y:S02]  /*7270*/  LOP3.LUT R0, R0, R3, RZ, 0x3c, !PT ;  /* 0x0000000300007212 */ /* 0x000fe400078e3cff */
[----:B------:R-:W-:Y:S02]  /*7280*/  PRMT R3, RZ, 0x7610, R3 ;  /* 0x00007610ff037816 */ /* 0x000fe40000000003 */
[----:B------:R-:W-:Y:S02]  /*7290*/  @P3 LOP3.LUT R0, R0, 0x1, R5, 0x78, !PT ;  /* 0x0000000100003812 */ /* 0x000fe400078e7805 */
[----:B--2---:R-:W-:-:S04]  /*72a0*/  IADD3 R18, P4, R18, R14, RZ ;  /* 0x0000000e12127210 */ /* 0x004fc80007f9e0ff */
[----:B------:R-:W-:Y:S01]  /*72b0*/  ISETP.GE.U32.AND P1, PT, R18, UR8, PT ;  /* 0x0000000812007c0c */ /* 0x000fe2000bf26070 */
[----:B------:R-:W-:-:S05]  /*72c0*/  IMAD.X R17, R17, 0x1, R23, P4 ;  /* 0x0000000111117824 */ /* 0x000fca00020e0617 */
[----:B------:R-:W-:-:S13]  /*72d0*/  ISETP.GE.U32.AND.EX P1, PT, R17, UR9, PT, P1 ;  /* 0x0000000911007c0c */ /* 0x000fda000bf26110 */
[----:B------:R-:W-:Y:S05]  /*72e0*/  @P1 BRA `(.L_x_177) ;  /* 0x00000004005c1947 */ /* 0x000fea0003800000 */
[----:B------:R-:W0:Y:S01]  /*72f0*/  S2R R11, SR_CTAID.X ;  /* 0x00000000000b7919 */ /* 0x000e220000002500 */
[----:B------:R-:W-:Y:S01]  /*7300*/  ULDC.64 UR8, c[0x0][0x628] ;  /* 0x00018a0000087ab9 */ /* 0x000fe20000000a00 */
[----:B------:R-:W1:Y:S01]  /*7310*/  LDC R12, c[0x0][0x144] ;  /* 0x00005100ff0c7b82 */ /* 0x000e620000000800 */
[----:B------:R-:W-:Y:S01]  /*7320*/  ISETP.NE.U32.AND P1, PT, RZ, UR8, PT ;  /* 0x00000008ff007c0c */ /* 0x000fe2000bf25070 */
[----:B------:R-:W2:Y:S01]  /*7330*/  S2R R9, SR_CTAID.Y ;  /* 0x0000000000097919 */ /* 0x000ea20000002600 */
[----:B------:R-:W-:Y:S01]  /*7340*/  ULDC UR10, c[0x0][0x150] ;  /* 0x00005400000a7ab9 */ /* 0x000fe20000000800 */
[----:B------:R-:W-:Y:S01]  /*7350*/  ULDC UR11, c[0x0][0x630] ;  /* 0x00018c00000b7ab9 */ /* 0x000fe20000000800 */
[----:B------:R-:W-:Y:S01]  /*7360*/  ISETP.NE.AND.EX P1, PT, RZ, UR9, PT, P1 ;  /* 0x00000009ff007c0c */ /* 0x000fe2000bf25310 */
[----:B------:R-:W-:Y:S01]  /*7370*/  IMAD.MOV.U32 R2, RZ, RZ, R18 ;  /* 0x000000ffff027224 */ /* 0x000fe200078e0012 */
[----:B0-----:R-:W-:-:S05]  /*7380*/  I2FP.F32.U32 R3, R11 ;  /* 0x0000000b00037245 */ /* 0x001fca0000201000 */
[----:B------:R-:W-:Y:S01]  /*7390*/  FMUL R14, R3, UR10 ;  /* 0x0000000a030e7c20 */ /* 0x000fe20008400000 */
[----:B------:R-:W-:-:S05]  /*73a0*/  IMAD.MOV.U32 R3, RZ, RZ, R17 ;  /* 0x000000ffff037224 */ /* 0x000fca00078e0011 */
[----:B--2---:R-:W-:Y:S05]  /*73b0*/  @!P1 BRA `(.L_x_178) ;  /* 0x0000000000289947 */ /* 0x004fea0003800000 */
[----:B------:R-:W-:Y:S02]  /*73c0*/  ULDC UR10, c[0x0][0x634] ;  /* 0x00018d00000a7ab9 */ /* 0x000fe40000000800 */
[----:B------:R-:W-:-:S05]  /*73d0*/  IADD3 R3, P1, R18, UR10, RZ ;  /* 0x0000000a12037c10 */ /* 0x000fca000ff3e0ff */
[----:B------:R-:W-:-:S04]  /*73e0*/  IMAD.X R13, RZ, RZ, R17, P1 ;  /* 0x000000ffff0d7224 */ /* 0x000fc800008e0611 */
[----:B------:R-:W-:-:S04]  /*73f0*/  IMAD.WIDE.U32 R4, R13, UR8, RZ ;  /* 0x000000080d047c25 */ /* 0x000fc8000f8e00ff */
[----:B------:R-:W-:-:S04]  /*7400*/  IMAD.WIDE.U32 R4, P1, R3, UR9, R4 ;  /* 0x0000000903047c25 */ /* 0x000fc8000f820004 */
[----:B------:R-:W-:-:S04]  /*7410*/  IMAD.WIDE.U32 R2, R3, UR8, RZ ;  /* 0x0000000803027c25 */ /* 0x000fc8000f8e00ff */
[----:B------:R-:W-:Y:S01]  /*7420*/  IMAD.MOV.U32 R2, RZ, RZ, R5 ;  /* 0x000000ffff027224 */ /* 0x000fe200078e0005 */
[----:B------:R-:W-:Y:S01]  /*7430*/  IADD3 RZ, P3, R3, R4, RZ ;  /* 0x0000000403ff7210 */ /* 0x000fe20007f7e0ff */
[----:B------:R-:W-:-:S04]  /*7440*/  IMAD.X R3, RZ, RZ, RZ, P1 ;  /* 0x000000ffff037224 */ /* 0x000fc800008e06ff */
[----:B------:R-:W-:-:S08]  /*7450*/  IMAD.WIDE.U32.X R2, R13, UR9, R2, P3 ;  /* 0x000000090d027c25 */ /* 0x000fd000098e0402 */
.L_x_178:
[--C-:B------:R-:W-:Y:S01]  /*7460*/  SHF.R.U64 R10, R2, UR11, R3.reuse ;  /* 0x0000000b020a7c19 */ /* 0x100fe20008001203 */
[----:B------:R-:W0:Y:S01]  /*7470*/  F2I.U32.TRUNC.NTZ R14, R14 ;  /* 0x0000000e000e7305 */ /* 0x000e22000020f000 */
[----:B------:R-:W-:Y:S01]  /*7480*/  SHF.R.U32.HI R2, RZ, UR11, R3 ;  /* 0x0000000bff027c19 */ /* 0x000fe20008011603 */
[----:B------:R-:W-:Y:S01]  /*7490*/  ULDC.64 UR8, c[0x0][0x620] ;  /* 0x0001880000087ab9 */ /* 0x000fe20000000a00 */
[----:B------:R-:W-:Y:S01]  /*74a0*/  IADD3 R5, P1, RZ, -R10, RZ ;  /* 0x8000000aff057210 */ /* 0x000fe20007f3e0ff */
[----:B------:R-:W-:Y:S01]  /*74b0*/  IMAD.MOV.U32 R3, RZ, RZ, R17 ;  /* 0x000000ffff037224 */ /* 0x000fe200078e0011 */
[----:B------:R-:W-:-:S03]  /*74c0*/  ULDC.64 UR10, c[0x0][0x640] ;  /* 0x00019000000a7ab9 */ /* 0x000fc60000000a00 */
[----:B------:R-:W-:Y:S01]  /*74d0*/  IMAD.X R2, RZ, RZ, ~R2, P1 ;  /* 0x000000ffff027224 */ /* 0x000fe200008e0e02 */
[----:B------:R-:W-:-:S03]  /*74e0*/  ISETP.NE.U32.AND P1, PT, RZ, UR10, PT ;  /* 0x0000000aff007c0c */ /* 0x000fc6000bf25070 */
[----:B------:R-:W-:Y:S01]  /*74f0*/  IMAD R4, R2, UR8, RZ ;  /* 0x0000000802047c24 */ /* 0x000fe2000f8e02ff */
[----:B------:R-:W-:Y:S01]  /*7500*/  ISETP.NE.AND.EX P1, PT, RZ, UR11, PT, P1 ;  /* 0x0000000bff007c0c */ /* 0x000fe2000bf25310 */
[----:B------:R-:W-:-:S04]  /*7510*/  IMAD.MOV.U32 R2, RZ, RZ, R18 ;  /* 0x000000ffff027224 */ /* 0x000fc800078e0012 */
[----:B------:R-:W-:Y:S01]  /*7520*/  IMAD.WIDE.U32 R2, R5, UR8, R2 ;  /* 0x0000000805027c25 */ /* 0x000fe2000f8e0002 */
[----:B------:R-:W-:-:S03]  /*7530*/  ULDC UR8, c[0x0][0x618] ;  /* 0x0001860000087ab9 */ /* 0x000fc60000000800 */
[----:B------:R-:W-:Y:S01]  /*7540*/  IMAD R5, R5, UR9, R4 ;  /* 0x0000000905057c24 */ /* 0x000fe2000f8e0204 */
[----:B------:R-:W-:Y:S01]  /*7550*/  ULDC UR9, c[0x0][0x154] ;  /* 0x0000550000097ab9 */ /* 0x000fe20000000800 */
[----:B0-----:R-:W-:Y:S02]  /*7560*/  IMAD.MOV R4, RZ, RZ, -R14 ;  /* 0x000000ffff047224 */ /* 0x001fe400078e0a0e */
[----:B------:R-:W0:Y:S01]  /*7570*/  LDC R14, c[0x0][0x148] ;  /* 0x00005200ff0e7b82 */ /* 0x000e220000000800 */
[----:B------:R-:W-:Y:S02]  /*7580*/  IMAD.IADD R3, R3, 0x1, R5 ;  /* 0x0000000103037824 */ /* 0x000fe400078e0205 */
[----:B-1----:R-:W-:Y:S01]  /*7590*/  IMAD R11, R12, R4, R11 ;  /* 0x000000040c0b7224 */ /* 0x002fe200078e020b */
[----:B------:R-:W-:Y:S02]  /*75a0*/  I2FP.F32.U32 R4, R9 ;  /* 0x0000000900047245 */ /* 0x000fe40000201000 */
[----:B------:R-:W-:-:S02]  /*75b0*/  SHF.R.U64 R12, R2, UR8, R3 ;  /* 0x00000008020c7c19 */ /* 0x000fc40008001203 */
[----:B------:R-:W-:Y:S01]  /*75c0*/  SHF.R.U32.HI R3, RZ, UR8, R3 ;  /* 0x00000008ff037c19 */ /* 0x000fe20008011603 */
[----:B------:R-:W-:Y:S01]  /*75d0*/  FMUL R4, R4, UR9 ;  /* 0x0000000904047c20 */ /* 0x000fe20008400000 */
[----:B------:R-:W-:Y:S02]  /*75e0*/  ULDC UR8, c[0x0][0x608] ;  /* 0x0001820000087ab9 */ /* 0x000fe40000000800 */
[--C-:B------:R-:W-:Y:S01]  /*75f0*/  SHF.R.U64 R15, R12, UR8, R3.reuse ;  /* 0x000000080c0f7c19 */ /* 0x100fe20008001203 */
[----:B------:R1:W2:Y:S01]  /*7600*/  F2I.U32.TRUNC.NTZ R20, R4 ;  /* 0x0000000400147305 */ /* 0x0002a2000020f000 */
[----:B------:R-:W-:Y:S01]  /*7610*/  SHF.R.U32.HI R2, RZ, UR8, R3 ;  /* 0x00000008ff027c19 */ /* 0x000fe20008011603 */
[----:B------:R-:W-:-:S03]  /*7620*/  ULDC UR8, c[0x0][0x658] ;  /* 0x0001960000087ab9 */ /* 0x000fc60000000800 */
[--C-:B------:R-:W-:Y:S02]  /*7630*/  SHF.R.U64 R13, R15, UR8, R2.reuse ;  /* 0x000000080f0d7c19 */ /* 0x100fe40008001202 */
[----:B------:R-:W-:-:S03]  /*7640*/  SHF.R.U32.HI R19, RZ, UR8, R2 ;  /* 0x00000008ff137c19 */ /* 0x000fc60008011602 */
[----:B------:R-:W-:Y:S02]  /*7650*/  IMAD.MOV.U32 R2, RZ, RZ, R13 ;  /* 0x000000ffff027224 */ /* 0x000fe400078e000d */
[----:B------:R-:W-:Y:S01]  /*7660*/  IMAD.MOV.U32 R3, RZ, RZ, R19 ;  /* 0x000000ffff037224 */ /* 0x000fe200078e0013 */
[----:B-1----:R-:W-:Y:S06]  /*7670*/  @!P1 BRA `(.L_x_179) ;  /* 0x0000000000289947 */ /* 0x002fec0003800000 */
        /* <DEDUP_REMOVED lines=10> */
.L_x_179:
[----:B------:R-:W1:Y:S01]  /*7720*/  LDC R4, c[0x0][0x65c] ;  /* 0x00019700ff047b82 */ /* 0x000e620000000800 */
[----:B------:R-:W-:Y:S01]  /*7730*/  ULDC UR8, c[0x0][0x648] ;  /* 0x0001920000087ab9 */ /* 0x000fe20000000800 */
[----:B------:R-:W-:Y:S01]  /*7740*/  LOP3.LUT R15, R15, UR13, RZ, 0xc0, !PT ;  /* 0x0000000d0f0f7c12 */ /* 0x000fe2000f8ec0ff */
[----:B--2---:R-:W-:Y:S01]  /*7750*/  IMAD.MOV R20, RZ, RZ, -R20 ;  /* 0x000000ffff147224 */ /* 0x004fe200078e0a14 */
[----:B------:R-:W-:Y:S01]  /*7760*/  SHF.R.U64 R2, R2, UR8, R3 ;  /* 0x0000000802027c19 */ /* 0x000fe20008001203 */
[----:B------:R-:W-:Y:S01]  /*7770*/  ULDC UR8, c[0x0][0x638] ;  /* 0x00018e0000087ab9 */ /* 0x000fe20000000800 */
[----:B------:R-:W-:Y:S01]  /*7780*/  LOP3.LUT R12, R12, UR4, RZ, 0xc0, !PT ;  /* 0x000000040c0c7c12 */ /* 0x000fe2000f8ec0ff */
[----:B------:R-:W-:Y:S01]  /*7790*/  ULDC UR9, c[0x0][0x610] ;  /* 0x0001840000097ab9 */ /* 0x000fe20000000800 */
[----:B------:R-:W-:Y:S01]  /*77a0*/  IMAD.MOV.U32 R3, RZ, RZ, 0x1 ;  /* 0x00000001ff037424 */ /* 0x000fe200078e00ff */
[----:B-1----:R-:W-:Y:S01]  /*77b0*/  ISETP.NE.AND P1, PT, R4, 0x1, PT ;  /* 0x000000010400780c */ /* 0x002fe20003f25270 */
[----:B------:R-:W-:-:S02]  /*77c0*/  IMAD.MOV R4, RZ, RZ, -R2 ;  /* 0x000000ffff047224 */ /* 0x000fc400078e0a02 */
[----:B------:R-:W-:Y:S02]  /*77d0*/  IMAD R2, R2, UR5, R15 ;  /* 0x0000000502027c24 */ /* 0x000fe4000f8e020f */
[----:B------:R-:W-:Y:S01]  /*77e0*/  IMAD R13, R4, UR8, R13 ;  /* 0x00000008040d7c24 */ /* 0x000fe2000f8e020d */
[----:B------:R-:W-:-:S07]  /*77f0*/  ULDC UR8, c[0x0][0x600] ;  /* 0x0001800000087ab9 */ /* 0x000fce0000000800 */
[----:B0-----:R-:W-:-:S04]  /*7800*/  @P1 IMAD R11, R14, R20, R9 ;  /* 0x000000140e0b1224 */ /* 0x001fc800078e0209 */
[----:B------:R-:W-:Y:S02]  /*7810*/  IMAD R11, R2, UR9, R11 ;  /* 0x00000009020b7c24 */ /* 0x000fe4000f8e020b */
[----:B------:R-:W-:-:S05]  /*7820*/  IMAD R2, R13, UR8, R12 ;  /* 0x000000080d027c24 */ /* 0x000fca000f8e020c */
[----:B------:R-:W-:Y:S02]  /*7830*/  SEL R22, R2, R11, !P1 ;  /* 0x0000000b02167207 */ /* 0x000fe40004800000 */
[----:B------:R-:W-:Y:S01]  /*7840*/  SEL R19, R11, R2, !P1 ;  /* 0x000000020b137207 */ /* 0x000fe20004800000 */
[----:B------:R-:W-:-:S07]  /*7850*/  IMAD.MOV.U32 R2, RZ, RZ, R10 ;  /* 0x000000ffff027224 */ /* 0x000fce00078e000a */
.L_x_177:
[----:B------:R-:W-:Y:S05]  /*7860*/  BSYNC B1 ;  /* 0x0000000000017941 */ /* 0x000fea0003800000 */
.L_x_176:
[----:B------:R-:W-:-:S13]  /*7870*/  LOP3.LUT P1, RZ, R3, 0xff, RZ, 0xc0, !PT ;  /* 0x000000ff03ff7812 */ /* 0x000fda000782c0ff */
[----:B------:R-:W-:Y:S05]  /*7880*/  @P1 BRA `(.L_x_180) ;  /* 0xfffffff400181947 */ /* 0x000fea000383ffff */
[----:B------:R-:W-:Y:S05]  /*7890*/  BSYNC B0 ;  /* 0x0000000000007941 */ /* 0x000fea0003800000 */
.L_x_168:
[----:B------:R-:W-:-:S03]  /*78a0*/  UMOV UR8, 0xffffffff ;  /* 0xffffffff00087882 */ /* 0x000fc60000000000 */
[----:B------:R-:W-:Y:S05]  /*78b0*/  BRA.DIV UR8, `(.L_x_181) ;  /* 0x0000000e08387947 */ /* 0x000fea000b800000 */
[----:B------:R-:W-:-:S13]  /*78c0*/  ELECT P6, URZ, PT ;  /* 0x00000000003f782f */ /* 0x000fda00038c0000 */
.L_x_211:
[----:B------:R-:W-:Y:S04]  /*78d0*/  BSSY B0, `(.L_x_182) ;  /* 0x00000a9000007945 */ /* 0x000fe80003800000 */
[----:B------:R-:W-:Y:S05]  /*78e0*/  @!P6 BRA `(.L_x_183) ;  /* 0x00000008009ce947 */ /* 0x000fea0003800000 */
[----:B------:R-:W-:-:S04]  /*78f0*/  LOP3.LUT R16, R16, 0x2, RZ, 0xfc, !PT ;  /* 0x0000000210107812 */ /* 0x000fc800078efcff */
[----:B------:R-:W-:-:S13]  /*7900*/  ISETP.NE.AND P0, PT, R16, 0x3, PT ;  /* 0x000000031000780c */ /* 0x000fda0003f05270 */
[----:B------:R-:W-:Y:S05]  /*7910*/  @!P0 BRA `(.L_x_184) ;  /* 0x0000000000048947 */ /* 0x000fea0003800000 */
[----:B------:R-:W-:Y:S01]  /*7920*/  BPT.TRAP 0x1 ;  /* 0x000000040000795c */ /* 0x000fe20000300000 */
.L_x_184:
[----:B------:R-:W0:Y:S01]  /*7930*/  S2R R3, SR_CgaCtaId ;  /* 0x0000000000037919 */ /* 0x000e220000008800 */
[----:B------:R-:W-:Y:S02]  /*7940*/  MOV R2, 0x400 ;  /* 0x0000040000027802 */ /* 0x000fe40000000f00 */
[----:B------:R-:W-:Y:S02]  /*7950*/  SHF.L.U32 R4, R0, 0x1f, RZ ;  /* 0x0000001f00047819 */ /* 0x000fe400000006ff */
[----:B0-----:R-:W-:-:S05]  /*7960*/  LEA R2, R3, R2, 0x18 ;  /* 0x0000000203027211 */ /* 0x001fca00078ec0ff */
[----:B------:R-:W-:-:S04]  /*7970*/  VIADD R2, R2, 0x90 ;  /* 0x0000009002027836 */ /* 0x000fc80000000000 */
[C---:B------:R-:W-:Y:S02]  /*7980*/  IMAD R9, R7.reuse, 0x8, R2 ;  /* 0x0000000807097824 */ /* 0x040fe400078e0202 */
[----:B------:R-:W-:Y:S02]  /*7990*/  VIADD R7, R7, 0x1 ;  /* 0x0000000107077836 */ /* 0x000fe40000000000 */
[----:B------:R-:W0:Y:S03]  /*79a0*/  SYNCS.PHASECHK.TRANS64.TRYWAIT P0, [R9+URZ], R4 ;  /* 0x00000004090075a7 */ /* 0x000e26000800017f */
[----:B------:R-:W-:-:S04]  /*79b0*/  ISETP.NE.AND P1, PT, R7, 0x12, PT ;  /* 0x000000120700780c */ /* 0x000fc80003f25270 */
[----:B------:R-:W-:Y:S02]  /*79c0*/  SEL R3, RZ, 0x1, P1 ;  /* 0x00000001ff037807 */ /* 0x000fe40000800000 */
[----:B------:R-:W-:Y:S02]  /*79d0*/  SEL R7, R7, RZ, P1 ;  /* 0x000000ff07077207 */ /* 0x000fe40000800000 */
[----:B------:R-:W-:-:S03]  /*79e0*/  LOP3.LUT R6, R0, R3, RZ, 0x3c, !PT ;  /* 0x0000000300067212 */ /* 0x000fc600078e3cff */
[----:B------:R-:W-:Y:S01]  /*79f0*/  IMAD R8, R7, 0x8, R2 ;  /* 0x0000000807087824 */ /* 0x000fe200078e0202 */
[----:B------:R-:W-:Y:S01]  /*7a00*/  SHF.L.U32 R5, R6, 0x1f, RZ ;  /* 0x0000001f06057819 */ /* 0x000fe200000006ff */
[----:B0-----:R-:W-:Y:S06]  /*7a10*/  @!P0 BRA `(.L_x_185) ;  /* 0x0000000c00008947 */ /* 0x001fec0003800000 */
.L_x_212:
[----:B------:R-:W1:Y:S01]  /*7a20*/  SYNCS.PHASECHK.TRANS64.TRYWAIT P0, [R8+URZ], R5 ;  /* 0x00000005080075a7 */ /* 0x000e62000800017f */
[----:B------:R-:W-:-:S05]  /*7a30*/  VIADD R0, R7, 0x1 ;  /* 0x0000000107007836 */ /* 0x000fca0000000000 */
[----:B------:R-:W-:-:S04]  /*7a40*/  ISETP.NE.AND P1, PT, R0, 0x12, PT ;  /* 0x000000120000780c */ /* 0x000fc80003f25270 */
[----:B------:R-:W-:Y:S02]  /*7a50*/  SEL R3, RZ, 0x1, P1 ;  /* 0x00000001ff037807 */ /* 0x000fe40000800000 */
[----:B------:R-:W-:Y:S02]  /*7a60*/  SEL R7, R0, RZ, P1 ;  /* 0x000000ff00077207 */ /* 0x000fe40000800000 */
[----:B------:R-:W-:-:S03]  /*7a70*/  LOP3.LUT R6, R6, R3, RZ, 0x3c, !PT ;  /* 0x0000000306067212 */ /* 0x000fc600078e3cff */
[----:B0-----:R-:W-:Y:S01]  /*7a80*/  IMAD R9, R7, 0x8, R2 ;  /* 0x0000000807097824 */ /* 0x001fe200078e0202 */
[----:B------:R-:W-:Y:S01]  /*7a90*/  SHF.L.U32 R4, R6, 0x1f, RZ ;  /* 0x0000001f06047819 */ /* 0x000fe200000006ff */
[----:B-1----:R-:W-:Y:S06]  /*7aa0*/  @!P0 BRA `(.L_x_186) ;  /* 0x0000000800f08947 */ /* 0x002fec0003800000 */
.L_x_213:
        /* <DEDUP_REMOVED lines=9> */
.L_x_214:
        /* <DEDUP_REMOVED lines=9> */
.L_x_215:
        /* <DEDUP_REMOVED lines=9> */
.L_x_216:
        /* <DEDUP_REMOVED lines=9> */
.L_x_217:
        /* <DEDUP_REMOVED lines=9> */
.L_x_218:
        /* <DEDUP_REMOVED lines=9> */
.L_x_219:
        /* <DEDUP_REMOVED lines=9> */
.L_x_220:
        /* <DEDUP_REMOVED lines=9> */
.L_x_221:
        /* <DEDUP_REMOVED lines=9> */
.L_x_222:
        /* <DEDUP_REMOVED lines=9> */
.L_x_223:
        /* <DEDUP_REMOVED lines=9> */
.L_x_224:
        /* <DEDUP_REMOVED lines=9> */
.L_x_225:
        /* <DEDUP_REMOVED lines=9> */
.L_x_226:
[----:B------:R-:W1:Y:S01]  /*8200*/  SYNCS.PHASECHK.TRANS64.TRYWAIT P0, [R8+URZ], R5 ;  /* 0x00000005080075a7 */ /* 0x000e62000800017f */
[----:B------:R-:W-:-:S05]  /*8210*/  VIADD R0, R7, 0x1 ;  /* 0x0000000107007836 */ /* 0x000fca0000000000 */
[----:B------:R-:W-:-:S04]  /*8220*/  ISETP.NE.AND P1, PT, R0, 0x12, PT ;  /* 0x000000120000780c */ /* 0x000fc80003f25270 */
[----:B------:R-:W-:Y:S02]  /*8230*/  SEL R3, RZ, 0x1, P1 ;  /* 0x00000001ff037807 */ /* 0x000fe40000800000 */
[----:B------:R-:W-:Y:S02]  /*8240*/  SEL R7, R0, RZ, P1 ;  /* 0x000000ff00077207 */ /* 0x000fe40000800000 */
[----:B0-----:R-:W-:-:S03]  /*8250*/  LOP3.LUT R9, R6, R3, RZ, 0x3c, !PT ;  /* 0x0000000306097212 */ /* 0x001fc600078e3cff */
[----:B------:R-:W-:Y:S01]  /*8260*/  IMAD R11, R7, 0x8, R2 ;  /* 0x00000008070b7824 */ /* 0x000fe200078e0202 */
[----:B------:R-:W-:Y:S01]  /*8270*/  SHF.L.U32 R6, R9, 0x1f, RZ ;  /* 0x0000001f09067819 */ /* 0x000fe200000006ff */
[----:B-1----:R-:W-:Y:S06]  /*8280*/  @!P0 BRA `(.L_x_200) ;  /* 0x0000000800108947 */ /* 0x002fec0003800000 */
.L_x_227:
[----:B------:R-:W1:Y:S01]  /*8290*/  SYNCS.PHASECHK.TRANS64.TRYWAIT P0, [R11+URZ], R6 ;  /* 0x000000060b0075a7 */ /* 0x000e62000800017f */
[----:B------:R-:W-:-:S05]  /*82a0*/  VIADD R0, R7, 0x1 ;  /* 0x0000000107007836 */ /* 0x000fca0000000000 */
[----:B------:R-:W-:-:S04]  /*82b0*/  ISETP.NE.AND P1, PT, R0, 0x12, PT ;  /* 0x000000120000780c */ /* 0x000fc80003f25270 */
[----:B------:R-:W-:Y:S02]  /*82c0*/  SEL R4, RZ, 0x1, P1 ;  /* 0x00000001ff047807 */ /* 0x000fe40000800000 */
[----:B------:R-:W-:Y:S02]  /*82d0*/  SEL R3, R0, RZ, P1 ;  /* 0x000000ff00037207 */ /* 0x000fe40000800000 */
[----:B------:R-:W-:Y:S01]  /*82e0*/  LOP3.LUT R0, R9, R4, RZ, 0x3c, !PT ;  /* 0x0000000409007212 */ /* 0x000fe200078e3cff */
[----:B-1----:R-:W-:Y:S06]  /*82f0*/  @!P0 BRA `(.L_x_201) ;  /* 0x0000000800088947 */ /* 0x002fec0003800000 */
.L_x_228:
[----:B------:R-:W-:Y:S01]  /*8300*/  IMAD R3, R3, 0x8, R2 ;  /* 0x0000000803037824 */ /* 0x000fe200078e0202 */
[----:B------:R-:W-:-:S07]  /*8310*/  SHF.L.U32 R0, R0, 0x1f, RZ ;  /* 0x0000001f00007819 */ /* 0x000fce00000006ff */
.L_x_202:
[----:B--2---:R2:W3:Y:S02]  /*8320*/  SYNCS.PHASECHK.TRANS64.TRYWAIT P0, [R3+URZ], R0 ;  /* 0x00000000030075a7 */ /* 0x0044e4000800017f */
[----:B---3--:R-:W-:Y:S05]  /*8330*/  @!P0 NANOSLEEP.SYNCS 0x989680 ;  /* 0x009896800000895d */ /* 0x008fea0003900000 */
[----:B------:R-:W3:Y:S02]  /*8340*/  @!P0 SYNCS.PHASECHK.TRANS64 P0, [R3+URZ], R0 ;  /* 0x00000000030085a7 */ /* 0x000ee4000800007f */
[----:B---3--:R-:W-:Y:S05]  /*8350*/  @!P0 BRA `(.L_x_202) ;  /* 0xfffffffc00f08947 */ /* 0x008fea000383ffff */
.L_x_183:
[----:B------:R-:W-:Y:S05]  /*8360*/  BSYNC B0 ;  /* 0x0000000000007941 */ /* 0x000fea0003800000 */
.L_x_182:
[----:B------:R-:W-:Y:S05]  /*8370*/  EXIT ;  /* 0x000000000000794d */ /* 0x000fea0003800000 */
.L_x_20:
[----:B-1----:R1:W2:Y:S02]  /*8380*/  SYNCS.PHASECHK.TRANS64.TRYWAIT P0, [R97+URZ], R0 ;  /* 0x00000000610075a7 */ /* 0x0022a4000800017f */
[----:B--2---:R-:W-:Y:S05]  /*8390*/  @!P0 NANOSLEEP.SYNCS 0x989680 ;  /* 0x009896800000895d */ /* 0x004fea0003900000 */
[----:B------:R-:W2:Y:S02]  /*83a0*/  @!P0 SYNCS.PHASECHK.TRANS64 P0, [R97+URZ], R0 ;  /* 0x00000000610085a7 */ /* 0x000ea4000800007f */
[----:B--2---:R-:W-:Y:S05]  /*83b0*/  @!P0 BRA `(.L_x_20) ;  /* 0xfffffffc00f08947 */ /* 0x004fea000383ffff */
[----:B------:R-:W-:Y:S05]  /*83c0*/  BRA `(.L_x_203) ;  /* 0xffffff9400607947 */ /* 0x000fea000383ffff */
.L_x_25:
[----:B--2---:R2:W3:Y:S02]  /*83d0*/  SYNCS.PHASECHK.TRANS64.TRYWAIT P1, [R3+URZ], R0 ;  /* 0x00000000030075a7 */ /* 0x0044e4000802017f */
[----:B---3--:R-:W-:Y:S05]  /*83e0*/  @!P1 NANOSLEEP.SYNCS 0x989680 ;  /* 0x009896800000995d */ /* 0x008fea0003900000 */
[----:B------:R-:W3:Y:S02]  /*83f0*/  @!P1 SYNCS.PHASECHK.TRANS64 P1, [R3+URZ], R0 ;  /* 0x00000000030095a7 */ /* 0x000ee4000802007f */
[----:B---3--:R-:W-:Y:S05]  /*8400*/  @!P1 BRA `(.L_x_25) ;  /* 0xfffffffc00f09947 */ /* 0x008fea000383ffff */
[----:B------:R-:W-:Y:S05]  /*8410*/  BRA `(.L_x_24) ;  /* 0xffffff9400c47947 */ /* 0x000fea000383ffff */
.L_x_30:
[----:B--2---:R-:W-:-:S04]  /*8420*/  IMAD.U32 R5, RZ, RZ, UR4 ;  /* 0x00000004ff057e24 */ /* 0x004fc8000f8e00ff */
[----:B------:R2:W3:Y:S03]  /*8430*/  SYNCS.PHASECHK.TRANS64.TRYWAIT P1, [R5+URZ], R4 ;  /* 0x00000004050075a7 */ /* 0x0004e6000802017f */
[----:B---3--:R-:W-:Y:S05]  /*8440*/  @!P1 NANOSLEEP.SYNCS 0x989680 ;  /* 0x009896800000995d */ /* 0x008fea0003900000 */
[----:B------:R-:W3:Y:S02]  /*8450*/  @!P1 SYNCS.PHASECHK.TRANS64 P1, [R5+URZ], R4 ;  /* 0x00000004050095a7 */ /* 0x000ee4000802007f */
[----:B---3--:R-:W-:Y:S05]  /*8460*/  @!P1 BRA `(.L_x_30) ;  /* 0xfffffffc00ec9947 */ /* 0x008fea000383ffff */
[----:B------:R-:W-:Y:S05]  /*8470*/  BRA `(.L_x_29) ;  /* 0xffffff98003c7947 */ /* 0x000fea000383ffff */
.L_x_36:
[----:B-1----:R1:W2:Y:S02]  /*8480*/  SYNCS.PHASECHK.TRANS64.TRYWAIT P0, [R97+URZ+0x10], R0 ;  /* 0x00001000610075a7 */ /* 0x0022a4000800017f */
[----:B--2---:R-:W-:Y:S05]  /*8490*/  @!P0 NANOSLEEP.SYNCS 0x989680 ;  /* 0x009896800000895d */ /* 0x004fea0003900000 */
[----:B------:R-:W2:Y:S02]  /*84a0*/  @!P0 SYNCS.PHASECHK.TRANS64 P0, [R97+URZ+0x10], R0 ;  /* 0x00001000610085a7 */ /* 0x000ea4000800007f */
[----:B--2---:R-:W-:Y:S05]  /*84b0*/  @!P0 BRA `(.L_x_36) ;  /* 0xfffffffc00f08947 */ /* 0x004fea000383ffff */
[----:B------:R-:W-:Y:S05]  /*84c0*/  BRA `(.L_x_204) ;  /* 0xffffff9c00487947 */ /* 0x000fea000383ffff */
.L_x_169:
[----:B------:R-:W-:Y:S01]  /*84d0*/  BSSY B1, `(.L_x_205) ;  /* 0x0000006000017945 */ /* 0x000fe20003800000 */
[----:B------:R-:W-:-:S07]  /*84e0*/  IMAD.MOV.U32 R15, RZ, RZ, -0x1 ;  /* 0xffffffffff0f7424 */ /* 0x000fce00078e00ff */
[----:B-----5:R-:W-:Y:S05]  /*84f0*/  WARPSYNC.COLLECTIVE R15, `(.L_x_206) ;  /* 0x000000000f0c7348 */ /* 0x020fea0003c00000 */
[----:B------:R-:W-:Y:S02]  /*8500*/  ELECT P6, UR62, PT ;  /* 0x00000000003e782f */ /* 0x000fe400038c0000 */
[----:B------:R-:W-:Y:S01]  /*8510*/  MOV R14, UR62 ;  /* 0x0000003e000e7c02 */ /* 0x000fe20008000f00 */
[----:B-----5:R-:W-:Y:S10]  /*8520*/  ENDCOLLECTIVE ;  /* 0x000000000000791b */ /* 0x020ff40003800000 */
.L_x_206:
[----:B------:R-:W-:Y:S05]  /*8530*/  BSYNC B1 ;  /* 0x0000000000017941 */ /* 0x000fea0003800000 */
.L_x_205:
[----:B------:R-:W-:Y:S05]  /*8540*/  BRA `(.L_x_207) ;  /* 0xffffffe400f47947 */ /* 0x000fea000383ffff */
.L_x_172:
[----:B0-----:R0:W1:Y:S02]  /*8550*/  SYNCS.PHASECHK.TRANS64.TRYWAIT P1, [R10+URZ+0x90], R5 ;  /* 0x000090050a0075a7 */ /* 0x001064000802017f */
[----:B-1----:R-:W-:Y:S05]  /*8560*/  @!P1 NANOSLEEP.SYNCS 0x989680 ;  /* 0x009896800000995d */ /* 0x002fea0003900000 */
[----:B------:R-:W1:Y:S02]  /*8570*/  @!P1 SYNCS.PHASECHK.TRANS64 P1, [R10+URZ+0x90], R5 ;  /* 0x000090050a0095a7 */ /* 0x000e64000802007f */
[----:B-1----:R-:W-:Y:S05]  /*8580*/  @!P1 BRA `(.L_x_172) ;  /* 0xfffffffc00f09947 */ /* 0x002fea000383ffff */
[----:B------:R-:W-:Y:S05]  /*8590*/  BRA `(.L_x_208) ;  /* 0xffffffe8002c7947 */ /* 0x000fea000383ffff */
.L_x_181:
[----:B------:R-:W-:Y:S01]  /*85a0*/  BSSY B0, `(.L_x_209) ;  /* 0x0000006000007945 */ /* 0x000fe20003800000 */
[----:B------:R-:W-:-:S07]  /*85b0*/  IMAD.MOV.U32 R15, RZ, RZ, -0x1 ;  /* 0xffffffffff0f7424 */ /* 0x000fce00078e00ff */
[----:B-----5:R-:W-:Y:S05]  /*85c0*/  WARPSYNC.COLLECTIVE R15, `(.L_x_210) ;  /* 0x000000000f0c7348 */ /* 0x020fea0003c00000 */
[----:B------:R-:W-:Y:S02]  /*85d0*/  ELECT P6, UR62, PT ;  /* 0x00000000003e782f */ /* 0x000fe400038c0000 */
[----:B------:R-:W-:Y:S01]  /*85e0*/  MOV R14, UR62 ;  /* 0x0000003e000e7c02 */ /* 0x000fe20008000f00 */
[----:B-----5:R-:W-:Y:S10]  /*85f0*/  ENDCOLLECTIVE ;  /* 0x000000000000791b */ /* 0x020ff40003800000 */
.L_x_210:
[----:B------:R-:W-:Y:S05]  /*8600*/  BSYNC B0 ;  /* 0x0000000000007941 */ /* 0x000fea0003800000 */
.L_x_209:
[----:B------:R-:W-:Y:S05]  /*8610*/  BRA `(.L_x_211) ;  /* 0xfffffff000ac7947 */ /* 0x000fea000383ffff */
.L_x_185:
[----:B0-----:R0:W1:Y:S02]  /*8620*/  SYNCS.PHASECHK.TRANS64.TRYWAIT P0, [R9+URZ], R4 ;  /* 0x00000004090075a7 */ /* 0x001064000800017f */
[----:B-1----:R-:W-:Y:S05]  /*8630*/  @!P0 NANOSLEEP.SYNCS 0x989680 ;  /* 0x009896800000895d */ /* 0x002fea0003900000 */
[----:B------:R-:W1:Y:S02]  /*8640*/  @!P0 SYNCS.PHASECHK.TRANS64 P0, [R9+URZ], R4 ;  /* 0x00000004090085a7 */ /* 0x000e64000800007f */
[----:B-1----:R-:W-:Y:S05]  /*8650*/  @!P0 BRA `(.L_x_185) ;  /* 0xfffffffc00f08947 */ /* 0x002fea000383ffff */
[----:B------:R-:W-:Y:S05]  /*8660*/  BRA `(.L_x_212) ;  /* 0xfffffff000ec7947 */ /* 0x000fea000383ffff */
.L_x_186:
[----:B0-----:R0:W1:Y:S02]  /*8670*/  SYNCS.PHASECHK.TRANS64.TRYWAIT P0, [R8+URZ], R5 ;  /* 0x00000005080075a7 */ /* 0x001064000800017f */
[----:B-1----:R-:W-:Y:S05]  /*8680*/  @!P0 NANOSLEEP.SYNCS 0x989680 ;  /* 0x009896800000895d */ /* 0x002fea0003900000 */
[----:B------:R-:W1:Y:S02]  /*8690*/  @!P0 SYNCS.PHASECHK.TRANS64 P0, [R8+URZ], R5 ;  /* 0x00000005080085a7 */ /* 0x000e64000800007f */
[----:B-1----:R-:W-:Y:S05]  /*86a0*/  @!P0 BRA `(.L_x_186) ;  /* 0xfffffffc00f08947 */ /* 0x002fea000383ffff */
[----:B------:R-:W-:Y:S05]  /*86b0*/  BRA `(.L_x_213) ;  /* 0xfffffff000fc7947 */ /* 0x000fea000383ffff */
.L_x_187:
[----:B0-----:R0:W1:Y:S02]  /*86c0*/  SYNCS.PHASECHK.TRANS64.TRYWAIT P0, [R9+URZ], R4 ;  /* 0x00000004090075a7 */ /* 0x001064000800017f */
[----:B-1----:R-:W-:Y:S05]  /*86d0*/  @!P0 NANOSLEEP.SYNCS 0x989680 ;  /* 0x009896800000895d */ /* 0x002fea0003900000 */
[----:B------:R-:W1:Y:S02]  /*86e0*/  @!P0 SYNCS.PHASECHK.TRANS64 P0, [R9+URZ], R4 ;  /* 0x00000004090085a7 */ /* 0x000e64000800007f */
[----:B-1----:R-:W-:Y:S05]  /*86f0*/  @!P0 BRA `(.L_x_187) ;  /* 0xfffffffc00f08947 */ /* 0x002fea000383ffff */
[----:B------:R-:W-:Y:S05]  /*8700*/  BRA `(.L_x_214) ;  /* 0xfffffff4000c7947 */ /* 0x000fea000383ffff */
.L_x_188:
[----:B0-----:R0:W1:Y:S02]  /*8710*/  SYNCS.PHASECHK.TRANS64.TRYWAIT P0, [R8+URZ], R5 ;  /* 0x00000005080075a7 */ /* 0x001064000800017f */
[----:B-1----:R-:W-:Y:S05]  /*8720*/  @!P0 NANOSLEEP.SYNCS 0x989680 ;  /* 0x009896800000895d */ /* 0x002fea0003900000 */
[----:B------:R-:W1:Y:S02]  /*8730*/  @!P0 SYNCS.PHASECHK.TRANS64 P0, [R8+URZ], R5 ;  /* 0x00000005080085a7 */ /* 0x000e64000800007f */
[----:B-1----:R-:W-:Y:S05]  /*8740*/  @!P0 BRA `(.L_x_188) ;  /* 0xfffffffc00f08947 */ /* 0x002fea000383ffff */
[----:B------:R-:W-:Y:S05]  /*8750*/  BRA `(.L_x_215) ;  /* 0xfffffff4001c7947 */ /* 0x000fea000383ffff */
.L_x_189:
[----:B0-----:R0:W1:Y:S02]  /*8760*/  SYNCS.PHASECHK.TRANS64.TRYWAIT P0, [R9+URZ], R4 ;  /* 0x00000004090075a7 */ /* 0x001064000800017f */
[----:B-1----:R-:W-:Y:S05]  /*8770*/  @!P0 NANOSLEEP.SYNCS 0x989680 ;  /* 0x009896800000895d */ /* 0x002fea0003900000 */
[----:B------:R-:W1:Y:S02]  /*8780*/  @!P0 SYNCS.PHASECHK.TRANS64 P0, [R9+URZ], R4 ;  /* 0x00000004090085a7 */ /* 0x000e64000800007f */
[----:B-1----:R-:W-:Y:S05]  /*8790*/  @!P0 BRA `(.L_x_189) ;  /* 0xfffffffc00f08947 */ /* 0x002fea000383ffff */
[----:B------:R-:W-:Y:S05]  /*87a0*/  BRA `(.L_x_216) ;  /* 0xfffffff4002c7947 */ /* 0x000fea000383ffff */
.L_x_190:
[----:B0-----:R0:W1:Y:S02]  /*87b0*/  SYNCS.PHASECHK.TRANS64.TRYWAIT P0, [R8+URZ], R5 ;  /* 0x00000005080075a7 */ /* 0x001064000800017f */
[----:B-1----:R-:W-:Y:S05]  /*87c0*/  @!P0 NANOSLEEP.SYNCS 0x989680 ;  /* 0x009896800000895d */ /* 0x002fea0003900000 */
[----:B------:R-:W1:Y:S02]  /*87d0*/  @!P0 SYNCS.PHASECHK.TRANS64 P0, [R8+URZ], R5 ;  /* 0x00000005080085a7 */ /* 0x000e64000800007f */
[----:B-1----:R-:W-:Y:S05]  /*87e0*/  @!P0 BRA `(.L_x_190) ;  /* 0xfffffffc00f08947 */ /* 0x002fea000383ffff */
[----:B------:R-:W-:Y:S05]  /*87f0*/  BRA `(.L_x_217) ;  /* 0xfffffff4003c7947 */ /* 0x000fea000383ffff */
.L_x_191:
[----:B0-----:R0:W1:Y:S02]  /*8800*/  SYNCS.PHASECHK.TRANS64.TRYWAIT P0, [R9+URZ], R4 ;  /* 0x00000004090075a7 */ /* 0x001064000800017f */
[----:B-1----:R-:W-:Y:S05]  /*8810*/  @!P0 NANOSLEEP.SYNCS 0x989680 ;  /* 0x009896800000895d */ /* 0x002fea0003900000 */
[----:B------:R-:W1:Y:S02]  /*8820*/  @!P0 SYNCS.PHASECHK.TRANS64 P0, [R9+URZ], R4 ;  /* 0x00000004090085a7 */ /* 0x000e64000800007f */
[----:B-1----:R-:W-:Y:S05]  /*8830*/  @!P0 BRA `(.L_x_191) ;  /* 0xfffffffc00f08947 */ /* 0x002fea000383ffff */
[----:B------:R-:W-:Y:S05]  /*8840*/  BRA `(.L_x_218) ;  /* 0xfffffff4004c7947 */ /* 0x000fea000383ffff */
.L_x_192:
[----:B0-----:R0:W1:Y:S02]  /*8850*/  SYNCS.PHASECHK.TRANS64.TRYWAIT P0, [R8+URZ], R5 ;  /* 0x00000005080075a7 */ /* 0x001064000800017f */
[----:B-1----:R-:W-:Y:S05]  /*8860*/  @!P0 NANOSLEEP.SYNCS 0x989680 ;  /* 0x009896800000895d */ /* 0x002fea0003900000 */
[----:B------:R-:W1:Y:S02]  /*8870*/  @!P0 SYNCS.PHASECHK.TRANS64 P0, [R8+URZ], R5 ;  /* 0x00000005080085a7 */ /* 0x000e64000800007f */
[----:B-1----:R-:W-:Y:S05]  /*8880*/  @!P0 BRA `(.L_x_192) ;  /* 0xfffffffc00f08947 */ /* 0x002fea000383ffff */
[----:B------:R-:W-:Y:S05]  /*8890*/  BRA `(.L_x_219) ;  /* 0xfffffff4005c7947 */ /* 0x000fea000383ffff */
.L_x_193:
[----:B0-----:R0:W1:Y:S02]  /*88a0*/  SYNCS.PHASECHK.TRANS64.TRYWAIT P0, [R9+URZ], R4 ;  /* 0x00000004090075a7 */ /* 0x001064000800017f */
[----:B-1----:R-:W-:Y:S05]  /*88b0*/  @!P0 NANOSLEEP.SYNCS 0x989680 ;  /* 0x009896800000895d */ /* 0x002fea0003900000 */
[----:B------:R-:W1:Y:S02]  /*88c0*/  @!P0 SYNCS.PHASECHK.TRANS64 P0, [R9+URZ], R4 ;  /* 0x00000004090085a7 */ /* 0x000e64000800007f */
[----:B-1----:R-:W-:Y:S05]  /*88d0*/  @!P0 BRA `(.L_x_193) ;  /* 0xfffffffc00f08947 */ /* 0x002fea000383ffff */
[----:B------:R-:W-:Y:S05]  /*88e0*/  BRA `(.L_x_220) ;  /* 0xfffffff4006c7947 */ /* 0x000fea000383ffff */
.L_x_194:
[----:B0-----:R0:W1:Y:S02]  /*88f0*/  SYNCS.PHASECHK.TRANS64.TRYWAIT P0, [R8+URZ], R5 ;  /* 0x00000005080075a7 */ /* 0x001064000800017f */
[----:B-1----:R-:W-:Y:S05]  /*8900*/  @!P0 NANOSLEEP.SYNCS 0x989680 ;  /* 0x009896800000895d */ /* 0x002fea0003900000 */
[----:B------:R-:W1:Y:S02]  /*8910*/  @!P0 SYNCS.PHASECHK.TRANS64 P0, [R8+URZ], R5 ;  /* 0x00000005080085a7 */ /* 0x000e64000800007f */
[----:B-1----:R-:W-:Y:S05]  /*8920*/  @!P0 BRA `(.L_x_194) ;  /* 0xfffffffc00f08947 */ /* 0x002fea000383ffff */
[----:B------:R-:W-:Y:S05]  /*8930*/  BRA `(.L_x_221) ;  /* 0xfffffff4007c7947 */ /* 0x000fea000383ffff */
.L_x_195:
[----:B0-----:R0:W1:Y:S02]  /*8940*/  SYNCS.PHASECHK.TRANS64.TRYWAIT P0, [R9+URZ], R4 ;  /* 0x00000004090075a7 */ /* 0x001064000800017f */
[----:B-1----:R-:W-:Y:S05]  /*8950*/  @!P0 NANOSLEEP.SYNCS 0x989680 ;  /* 0x009896800000895d */ /* 0x002fea0003900000 */
[----:B------:R-:W1:Y:S02]  /*8960*/  @!P0 SYNCS.PHASECHK.TRANS64 P0, [R9+URZ], R4 ;  /* 0x00000004090085a7 */ /* 0x000e64000800007f */
[----:B-1----:R-:W-:Y:S05]  /*8970*/  @!P0 BRA `(.L_x_195) ;  /* 0xfffffffc00f08947 */ /* 0x002fea000383ffff */
[----:B------:R-:W-:Y:S05]  /*8980*/  BRA `(.L_x_222) ;  /* 0xfffffff4008c7947 */ /* 0x000fea000383ffff */
.L_x_196:
[----:B0-----:R0:W1:Y:S02]  /*8990*/  SYNCS.PHASECHK.TRANS64.TRYWAIT P0, [R8+URZ], R5 ;  /* 0x00000005080075a7 */ /* 0x001064000800017f */
[----:B-1----:R-:W-:Y:S05]  /*89a0*/  @!P0 NANOSLEEP.SYNCS 0x989680 ;  /* 0x009896800000895d */ /* 0x002fea0003900000 */
[----:B------:R-:W1:Y:S02]  /*89b0*/  @!P0 SYNCS.PHASECHK.TRANS64 P0, [R8+URZ], R5 ;  /* 0x00000005080085a7 */ /* 0x000e64000800007f */
[----:B-1----:R-:W-:Y:S05]  /*89c0*/  @!P0 BRA `(.L_x_196) ;  /* 0xfffffffc00f08947 */ /* 0x002fea000383ffff */
[----:B------:R-:W-:Y:S05]  /*89d0*/  BRA `(.L_x_223) ;  /* 0xfffffff4009c7947 */ /* 0x000fea000383ffff */
.L_x_197:
[----:B0-----:R0:W1:Y:S02]  /*89e0*/  SYNCS.PHASECHK.TRANS64.TRYWAIT P0, [R9+URZ], R4 ;  /* 0x00000004090075a7 */ /* 0x001064000800017f */
[----:B-1----:R-:W-:Y:S05]  /*89f0*/  @!P0 NANOSLEEP.SYNCS 0x989680 ;  /* 0x009896800000895d */ /* 0x002fea0003900000 */
[----:B------:R-:W1:Y:S02]  /*8a00*/  @!P0 SYNCS.PHASECHK.TRANS64 P0, [R9+URZ], R4 ;  /* 0x00000004090085a7 */ /* 0x000e64000800007f */
[----:B-1----:R-:W-:Y:S05]  /*8a10*/  @!P0 BRA `(.L_x_197) ;  /* 0xfffffffc00f08947 */ /* 0x002fea000383ffff */
[----:B------:R-:W-:Y:S05]  /*8a20*/  BRA `(.L_x_224) ;  /* 0xfffffff400ac7947 */ /* 0x000fea000383ffff */
.L_x_198:
[----:B0-----:R0:W1:Y:S02]  /*8a30*/  SYNCS.PHASECHK.TRANS64.TRYWAIT P0, [R8+URZ], R5 ;  /* 0x00000005080075a7 */ /* 0x001064000800017f */
[----:B-1----:R-:W-:Y:S05]  /*8a40*/  @!P0 NANOSLEEP.SYNCS 0x989680 ;  /* 0x009896800000895d */ /* 0x002fea0003900000 */
[----:B------:R-:W1:Y:S02]  /*8a50*/  @!P0 SYNCS.PHASECHK.TRANS64 P0, [R8+URZ], R5 ;  /* 0x00000005080085a7 */ /* 0x000e64000800007f */
[----:B-1----:R-:W-:Y:S05]  /*8a60*/  @!P0 BRA `(.L_x_198) ;  /* 0xfffffffc00f08947 */ /* 0x002fea000383ffff */
[----:B------:R-:W-:Y:S05]  /*8a70*/  BRA `(.L_x_225) ;  /* 0xfffffff400bc7947 */ /* 0x000fea000383ffff */
.L_x_199:
[----:B0-----:R0:W1:Y:S02]  /*8a80*/  SYNCS.PHASECHK.TRANS64.TRYWAIT P0, [R9+URZ], R4 ;  /* 0x00000004090075a7 */ /* 0x001064000800017f */
[----:B-1----:R-:W-:Y:S05]  /*8a90*/  @!P0 NANOSLEEP.SYNCS 0x989680 ;  /* 0x009896800000895d */ /* 0x002fea0003900000 */
[----:B------:R-:W1:Y:S02]  /*8aa0*/  @!P0 SYNCS.PHASECHK.TRANS64 P0, [R9+URZ], R4 ;  /* 0x00000004090085a7 */ /* 0x000e64000800007f */
[----:B-1----:R-:W-:Y:S05]  /*8ab0*/  @!P0 BRA `(.L_x_199) ;  /* 0xfffffffc00f08947 */ /* 0x002fea000383ffff */
[----:B------:R-:W-:Y:S05]  /*8ac0*/  BRA `(.L_x_226) ;  /* 0xfffffff400cc7947 */ /* 0x000fea000383ffff */
.L_x_200:
[----:B0-----:R0:W1:Y:S02]  /*8ad0*/  SYNCS.PHASECHK.TRANS64.TRYWAIT P0, [R8+URZ], R5 ;  /* 0x00000005080075a7 */ /* 0x001064000800017f */
[----:B-1----:R-:W-:Y:S05]  /*8ae0*/  @!P0 NANOSLEEP.SYNCS 0x989680 ;  /* 0x009896800000895d */ /* 0x002fea0003900000 */
[----:B------:R-:W1:Y:S02]  /*8af0*/  @!P0 SYNCS.PHASECHK.TRANS64 P0, [R8+URZ], R5 ;  /* 0x00000005080085a7 */ /* 0x000e64000800007f */
[----:B-1----:R-:W-:Y:S05]  /*8b00*/  @!P0 BRA `(.L_x_200) ;  /* 0xfffffffc00f08947 */ /* 0x002fea000383ffff */
[----:B------:R-:W-:Y:S05]  /*8b10*/  BRA `(.L_x_227) ;  /* 0xfffffff400dc7947 */ /* 0x000fea000383ffff */
.L_x_201:
[----:B-1----:R1:W2:Y:S02]  /*8b20*/  SYNCS.PHASECHK.TRANS64.TRYWAIT P0, [R11+URZ], R6 ;  /* 0x000000060b0075a7 */ /* 0x0022a4000800017f */
[----:B--2---:R-:W-:Y:S05]  /*8b30*/  @!P0 NANOSLEEP.SYNCS 0x989680 ;  /* 0x009896800000895d */ /* 0x004fea0003900000 */
[----:B------:R-:W2:Y:S02]  /*8b40*/  @!P0 SYNCS.PHASECHK.TRANS64 P0, [R11+URZ], R6 ;  /* 0x000000060b0085a7 */ /* 0x000ea4000800007f */
[----:B--2---:R-:W-:Y:S05]  /*8b50*/  @!P0 BRA `(.L_x_201) ;  /* 0xfffffffc00f08947 */ /* 0x004fea000383ffff */
[----:B------:R-:W-:Y:S05]  /*8b60*/  BRA `(.L_x_228) ;  /* 0xfffffff400e47947 */ /* 0x000fea000383ffff */
.L_x_229:
[----:B------:R-:W-:-:S00]  /*8b70*/  BRA `(.L_x_229) ;  /* 0xfffffffc00fc7947 */ /* 0x000fc0000383ffff */
[----:B------:R-:W-:-:S00]  /*8b80*/  NOP ;  /* 0x0000000000007918 */ /* 0x000fc00000000000 */
[----:B------:R-:W-:-:S00]  /*8b90*/  NOP ;  /* 0x0000000000007918 */ /* 0x000fc00000000000 */
[----:B------:R-:W-:-:S00]  /*8ba0*/  NOP ;  /* 0x0000000000007918 */ /* 0x000fc00000000000 */
[----:B------:R-:W-:-:S00]  /*8bb0*/  NOP ;  /* 0x0000000000007918 */ /* 0x000fc00000000000 */
[----:B------:R-:W-:-:S00]  /*8bc0*/  NOP ;  /* 0x0000000000007918 */ /* 0x000fc00000000000 */
[----:B------:R-:W-:-:S00]  /*8bd0*/  NOP ;  /* 0x0000000000007918 */ /* 0x000fc00000000000 */
[----:B------:R-:W-:-:S00]  /*8be0*/  NOP ;  /* 0x0000000000007918 */ /* 0x000fc00000000000 */
[----:B------:R-:W-:-:S00]  /*8bf0*/  NOP ;  /* 0x0000000000007918 */ /* 0x000fc00000000000 */
.L_x_230:


//--------------------- .nv.global.init           --------------------------
	.section	.nv.global.init,"aw",@progbits
.nv.global.init:
	.type		$str$22,@object
	.size		$str$22,($str$23 - $str$22)
$str$22:
        /*0000*/ 	.byte	0x6b, 0x5f, 0x74, 0x69, 0x6c, 0x65, 0x5f, 0x63, 0x6f, 0x75, 0x6e, 0x74, 0x20, 0x3e, 0x3d, 0x20
        /*0010*/ 	.byte	0x31, 0x00
	.type		$str$23,@object
	.size		$str$23,(__unnamed_1 - $str$23)
$str$23:
        /*0012*/ 	.byte	0x2f, 0x74, 0x6d, 0x70, 0x2f, 0x63, 0x75, 0x74, 0x6c, 0x61, 0x73, 0x73, 0x5f, 0x73, 0x77, 0x65
        /*0022*/ 	.byte	0x65, 0x70, 0x5f, 0x73, 0x72, 0x63, 0x2f, 0x69, 0x6e, 0x63, 0x6c, 0x75, 0x64, 0x65, 0x2f, 0x63
        /*0032*/ 	.byte	0x75, 0x74, 0x6c, 0x61, 0x73, 0x73, 0x2f, 0x67, 0x65, 0x6d, 0x6d, 0x2f, 0x63, 0x6f, 0x6c, 0x6c
        /*0042*/ 	.byte	0x65, 0x63, 0x74, 0x69, 0x76, 0x65, 0x2f, 0x73, 0x6d, 0x39, 0x30, 0x5f, 0x6d, 0x6d, 0x61, 0x5f
        /*0052*/ 	.byte	0x74, 0x6d, 0x61, 0x5f, 0x67, 0x6d, 0x6d, 0x61, 0x5f, 0x73, 0x73, 0x5f, 0x77, 0x61, 0x72, 0x70
        /*0062*/ 	.byte	0x73, 0x70, 0x65, 0x63, 0x69, 0x61, 0x6c, 0x69, 0x7a, 0x65, 0x64, 0x2e, 0x68, 0x70, 0x70, 0x00
	.type		__unnamed_1,@object
	.size		__unnamed_1,(.L_0 - __unnamed_1)
__unnamed_1:
        /*0072*/ 	.byte	0x76, 0x6f, 0x69, 0x64, 0x20, 0x63, 0x75, 0x74, 0x6c, 0x61, 0x73, 0x73, 0x3a, 0x3a, 0x67, 0x65
        /* <DEDUP_REMOVED lines=181> */
        /*0bd2*/ 	.byte	0x74, 0x69, 0x74, 0x79, 0x5d, 0x00
.L_0:


//--------------------- .nv.shared._ZN7cutlass13device_kernelINS_4gemm6kernel13GemmUniversalIN4cute5tupleIJiiiiEEENS1_10collective13CollectiveMmaINS1_34MainloopSm90TmaGmmaWarpSpecializedILi18ENS5_IJNS4_1CILi2EEESB_NSA_ILi1EEEEEENS1_32KernelTmaWarpSpecializedPingpongEEENS5_IJNSA_ILi64EEENSA_ILi128EEENSA_ILi32EEEEEENS_10bfloat16_tENS5_IJlSC_lEEESK_SL_NS4_8TiledMMAINS4_8MMA_AtomIJNS4_4SM904GMMA28MMA_64x128x16_F32BF16BF16_SSILNSP_5MajorE0ELSR_0ELNSP_7ScaleInE1ELSS_1EEEEEENS4_6LayoutINS5_IJSC_SC_SC_EEENS5_IJNSA_ILi0EEESX_SX_EEEEENS5_IJNS4_10UnderscoreES10_S10_EEEEENS4_23SM90_TMA_LOAD_MULTICASTENS4_14ComposedLayoutINS4_7SwizzleILi2ELi4ELi3EEENS4_18smem_ptr_flag_bitsILi16EEENSV_INS5_IJNSA_ILi8EEESI_EEENS5_IJSI_SC_EEEEEEEvNS4_8identityES13_S1D_vS1E_EENS_8epilogue10collective6detail29Sm90TmaWarpSpecializedAdapterINS1H_15DefaultEpilogueISK_SL_SL_NS1G_6thread17LinearCombinationISK_Li1EffLNS1L_9ScaleType4KindE0ELNS_15FloatRoundStyleE2ESK_EENS1_15EpilogueDefaultEEEEEvvEEEEvNT_6ParamsE --------------------------
	.section	.nv.shared._ZN7cutlass13device_kernelINS_4gemm6kernel13GemmUniversalIN4cute5tupleIJiiiiEEENS1_10collective13CollectiveMmaINS1_34MainloopSm90TmaGmmaWarpSpecializedILi18ENS5_IJNS4_1CILi2EEESB_NSA_ILi1EEEEEENS1_32KernelTmaWarpSpecializedPingpongEEENS5_IJNSA_ILi64EEENSA_ILi128EEENSA_ILi32EEEEEENS_10bfloat16_tENS5_IJlSC_lEEESK_SL_NS4_8TiledMMAINS4_8MMA_AtomIJNS4_4SM904GMMA28MMA_64x128x16_F32BF16BF16_SSILNSP_5MajorE0ELSR_0ELNSP_7ScaleInE1ELSS_1EEEEEENS4_6LayoutINS5_IJSC_SC_SC_EEENS5_IJNSA_ILi0EEESX_SX_EEEEENS5_IJNS4_10UnderscoreES10_S10_EEEEENS4_23SM90_TMA_LOAD_MULTICASTENS4_14ComposedLayoutINS4_7SwizzleILi2ELi4ELi3EEENS4_18smem_ptr_flag_bitsILi16EEENSV_INS5_IJNSA_ILi8EEESI_EEENS5_IJSI_SC_EEEEEEEvNS4_8identityES13_S1D_vS1E_EENS_8epilogue10collective6detail29Sm90TmaWarpSpecializedAdapterINS1H_15DefaultEpilogueISK_SL_SL_NS1G_6thread17LinearCombinationISK_Li1EffLNS1L_9ScaleType4KindE0ELNS_15FloatRoundStyleE2ESK_EENS1_15EpilogueDefaultEEEEEvvEEEEvNT_6ParamsE,"aw",@nobits
	.sectionflags	@""
	.align	16
	.zero		1024


//--------------------- .nv.shared.reserved.0     --------------------------
	.section	.nv.shared.reserved.0,"aw",@nobits
	.weak		__nv_reservedSMEM_offset_0_alias
	.size		__nv_reservedSMEM_offset_0_alias, 0, 0
	.other		__nv_reservedSMEM_offset_0_alias,@"STO_CUDA_RESERVED_SHARED STV_DEFAULT"
__nv_reservedSMEM_offset_0_alias:
	.zero		0


//--------------------- .nv.global                --------------------------
	.section	.nv.global,"aw",@nobits
.nv.global:
	.type		_ZN40_INTERNAL_9d15db95_4_k_cu_f1d2043c_196284cute1_E,@object
	.size		_ZN40_INTERNAL_9d15db95_4_k_cu_f1d2043c_196284cute1_E,(_ZN40_INTERNAL_9d15db95_4_k_cu_f1d2043c_196284cuda3std3__45__cpo6cbeginE - _ZN40_INTERNAL_9d15db95_4_k_cu_f1d2043c_196284cute1_E)
_ZN40_INTERNAL_9d15db95_4_k_cu_f1d2043c_196284cute1_E:
	.zero		1
	.type		_ZN40_INTERNAL_9d15db95_4_k_cu_f1d2043c_196284cuda3std3__45__cpo6cbeginE,@object
	.size		_ZN40_INTERNAL_9d15db95_4_k_cu_f1d2043c_196284cuda3std3__45__cpo6cbeginE,(_ZN40_INTERNAL_9d15db95_4_k_cu_f1d2043c_196284cuda3std3__48in_placeE - _ZN40_INTERNAL_9d15db95_4_k_cu_f1d2043c_196284cuda3std3__45__cpo6cbeginE)
_ZN40_INTERNAL_9d15db95_4_k_cu_f1d2043c_196284cuda3std3__45__cpo6cbeginE:
	.zero		1
	.type		_ZN40_INTERNAL_9d15db95_4_k_cu_f1d2043c_196284cuda3std3__48in_placeE,@object
	.size		_ZN40_INTERNAL_9d15db95_4_k_cu_f1d2043c_196284cuda3std3__48in_placeE,(_ZN40_INTERNAL_9d15db95_4_k_cu_f1d2043c_196284cuda3std6ranges3__45__cpo9iter_moveE - _ZN40_INTERNAL_9d15db95_4_k_cu_f1d2043c_196284cuda3std3__48in_placeE)
_ZN40_INTERNAL_9d15db95_4_k_cu_f1d2043c_196284cuda3std3__48in_placeE:
	.zero		1
	.type		_ZN40_INTERNAL_9d15db95_4_k_cu_f1d2043c_196284cuda3std6ranges3__45__cpo9iter_moveE,@object
	.size		_ZN40_INTERNAL_9d15db95_4_k_cu_f1d2043c_196284cuda3std6ranges3__45__cpo9iter_moveE,(_ZN40_INTERNAL_9d15db95_4_k_cu_f1d2043c_196284cuda3std3__45__cpo5beginE - _ZN40_INTERNAL_9d15db95_4_k_cu_f1d2043c_196284cuda3std6ranges3__45__cpo9iter_moveE)
_ZN40_INTERNAL_9d15db95_4_k_cu_f1d2043c_196284cuda3std6ranges3__45__cpo9iter_moveE:
	.zero		1
	.type		_ZN40_INTERNAL_9d15db95_4_k_cu_f1d2043c_196284cuda3std3__45__cpo5beginE,@object
	.size		_ZN40_INTERNAL_9d15db95_4_k_cu_f1d2043c_196284cuda3std3__45__cpo5beginE,(_ZN40_INTERNAL_9d15db95_4_k_cu_f1d2043c_196284cuda3std3__442_GLOBAL__N__9d15db95_4_k_cu_f1d2043c_196286ignoreE - _ZN40_INTERNAL_9d15db95_4_k_cu_f1d2043c_196284cuda3std3__45__cpo5beginE)
_ZN40_INTERNAL_9d15db95_4_k_cu_f1d2043c_196284cuda3std3__45__cpo5beginE:
	.zero		1
	.type		_ZN40_INTERNAL_9d15db95_4_k_cu_f1d2043c_196284cuda3std3__442_GLOBAL__N__9d15db95_4_k_cu_f1d2043c_196286ignoreE,@object
	.size		_ZN40_INTERNAL_9d15db95_4_k_cu_f1d2043c_196284cuda3std3__442_GLOBAL__N__9d15db95_4_k_cu_f1d2043c_196286ignoreE,(_ZN40_INTERNAL_9d15db95_4_k_cu_f1d2043c_196284cute7productE - _ZN40_INTERNAL_9d15db95_4_k_cu_f1d2043c_196284cuda3std3__442_GLOBAL__N__9d15db95_4_k_cu_f1d2043c_196286ignoreE)
_ZN40_INTERNAL_9d15db95_4_k_cu_f1d2043c_196284cuda3std3__442_GLOBAL__N__9d15db95_4_k_cu_f1d2043c_196286ignoreE:
	.zero		1
	.type		_ZN40_INTERNAL_9d15db95_4_k_cu_f1d2043c_196284cute7productE,@object
	.size		_ZN40_INTERNAL_9d15db95_4_k_cu_f1d2043c_196284cute7productE,(_ZN40_INTERNAL_9d15db95_4_k_cu_f1d2043c_196284cuda3std3__45__cpo3endE - _ZN40_INTERNAL_9d15db95_4_k_cu_f1d2043c_196284cute7productE)
_ZN40_INTERNAL_9d15db95_4_k_cu_f1d2043c_196284cute7productE:
	.zero		1
	.type		_ZN40_INTERNAL_9d15db95_4_k_cu_f1d2043c_196284cuda3std3__45__cpo3endE,@object
	.size		_ZN40_INTERNAL_9d15db95_4_k_cu_f1d2043c_196284cuda3std3__45__cpo3endE,(_ZN40_INTERNAL_9d15db95_4_k_cu_f1d2043c_196284cuda3std3__419piecewise_constructE - _ZN40_INTERNAL_9d15db95_4_k_cu_f1d2043c_196284cuda3std3__45__cpo3endE)
_ZN40_INTERNAL_9d15db95_4_k_cu_f1d2043c_196284cuda3std3__45__cpo3endE:
	.zero		1
	.type		_ZN40_INTERNAL_9d15db95_4_k_cu_f1d2043c_196284cuda3std3__419piecewise_constructE,@object
	.size		_ZN40_INTERNAL_9d15db95_4_k_cu_f1d2043c_196284cuda3std3__419piecewise_constructE,(_ZN40_INTERNAL_9d15db95_4_k_cu_f1d2043c_196284cuda3std3__45__cpo4cendE - _ZN40_INTERNAL_9d15db95_4_k_cu_f1d2043c_196284cuda3std3__419piecewise_constructE)
_ZN40_INTERNAL_9d15db95_4_k_cu_f1d2043c_196284cuda3std3__419piecewise_constructE:
	.zero		1
	.type		_ZN40_INTERNAL_9d15db95_4_k_cu_f1d2043c_196284cuda3std3__45__cpo4cendE,@object
	.size		_ZN40_INTERNAL_9d15db95_4_k_cu_f1d2043c_196284cuda3std3__45__cpo4cendE,(_ZN40_INTERNAL_9d15db95_4_k_cu_f1d2043c_196284cuda3std6ranges3__45__cpo4swapE - _ZN40_INTERNAL_9d15db95_4_k_cu_f1d2043c_196284cuda3std3__45__cpo4cendE)
_ZN40_INTERNAL_9d15db95_4_k_cu_f1d2043c_196284cuda3std3__45__cpo4cendE:
	.zero		1
	.type		_ZN40_INTERNAL_9d15db95_4_k_cu_f1d2043c_196284cuda3std6ranges3__45__cpo4swapE,@object
	.size		_ZN40_INTERNAL_9d15db95_4_k_cu_f1d2043c_196284cuda3std6ranges3__45__cpo4swapE,(.L_8 - _ZN40_INTERNAL_9d15db95_4_k_cu_f1d2043c_196284cuda3std6ranges3__45__cpo4swapE)
_ZN40_INTERNAL_9d15db95_4_k_cu_f1d2043c_196284cuda3std6ranges3__45__cpo4swapE:
	.zero		1
.L_8:


//--------------------- .nv.constant0._ZN7cutlass13device_kernelINS_4gemm6kernel13GemmUniversalIN4cute5tupleIJiiiiEEENS1_10collective13CollectiveMmaINS1_34MainloopSm90TmaGmmaWarpSpecializedILi18ENS5_IJNS4_1CILi2EEESB_NSA_ILi1EEEEEENS1_32KernelTmaWarpSpecializedPingpongEEENS5_IJNSA_ILi64EEENSA_ILi128EEENSA_ILi32EEEEEENS_10bfloat16_tENS5_IJlSC_lEEESK_SL_NS4_8TiledMMAINS4_8MMA_AtomIJNS4_4SM904GMMA28MMA_64x128x16_F32BF16BF16_SSILNSP_5MajorE0ELSR_0ELNSP_7ScaleInE1ELSS_1EEEEEENS4_6LayoutINS5_IJSC_SC_SC_EEENS5_IJNSA_ILi0EEESX_SX_EEEEENS5_IJNS4_10UnderscoreES10_S10_EEEEENS4_23SM90_TMA_LOAD_MULTICASTENS4_14ComposedLayoutINS4_7SwizzleILi2ELi4ELi3EEENS4_18smem_ptr_flag_bitsILi16EEENSV_INS5_IJNSA_ILi8EEESI_EEENS5_IJSI_SC_EEEEEEEvNS4_8identityES13_S1D_vS1E_EENS_8epilogue10collective6detail29Sm90TmaWarpSpecializedAdapterINS1H_15DefaultEpilogueISK_SL_SL_NS1G_6thread17LinearCombinationISK_Li1EffLNS1L_9ScaleType4KindE0ELNS_15FloatRoundStyleE2ESK_EENS1_15EpilogueDefaultEEEEEvvEEEEvNT_6ParamsE --------------------------
	.section	.nv.constant0._ZN7cutlass13device_kernelINS_4gemm6kernel13GemmUniversalIN4cute5tupleIJiiiiEEENS1_10collective13CollectiveMmaINS1_34MainloopSm90TmaGmmaWarpSpecializedILi18ENS5_IJNS4_1CILi2EEESB_NSA_ILi1EEEEEENS1_32KernelTmaWarpSpecializedPingpongEEENS5_IJNSA_ILi64EEENSA_ILi128EEENSA_ILi32EEEEEENS_10bfloat16_tENS5_IJlSC_lEEESK_SL_NS4_8TiledMMAINS4_8MMA_AtomIJNS4_4SM904GMMA28MMA_64x128x16_F32BF16BF16_SSILNSP_5MajorE0ELSR_0ELNSP_7ScaleInE1ELSS_1EEEEEENS4_6LayoutINS5_IJSC_SC_SC_EEENS5_IJNSA_ILi0EEESX_SX_EEEEENS5_IJNS4_10UnderscoreES10_S10_EEEEENS4_23SM90_TMA_LOAD_MULTICASTENS4_14ComposedLayoutINS4_7SwizzleILi2ELi4ELi3EEENS4_18smem_ptr_flag_bitsILi16EEENSV_INS5_IJNSA_ILi8EEESI_EEENS5_IJSI_SC_EEEEEEEvNS4_8identityES13_S1D_vS1E_EENS_8epilogue10collective6detail29Sm90TmaWarpSpecializedAdapterINS1H_15DefaultEpilogueISK_SL_SL_NS1G_6thread17LinearCombinationISK_Li1EffLNS1L_9ScaleType4KindE0ELNS_15FloatRoundStyleE2ESK_EENS1_15EpilogueDefaultEEEEEvvEEEEvNT_6ParamsE,"a",@progbits
	.sectionflags	@""
	.align	4
.nv.constant0._ZN7cutlass13device_kernelINS_4gemm6kernel13GemmUniversalIN4cute5tupleIJiiiiEEENS1_10collective13CollectiveMmaINS1_34MainloopSm90TmaGmmaWarpSpecializedILi18ENS5_IJNS4_1CILi2EEESB_NSA_ILi1EEEEEENS1_32KernelTmaWarpSpecializedPingpongEEENS5_IJNSA_ILi64EEENSA_ILi128EEENSA_ILi32EEEEEENS_10bfloat16_tENS5_IJlSC_lEEESK_SL_NS4_8TiledMMAINS4_8MMA_AtomIJNS4_4SM904GMMA28MMA_64x128x16_F32BF16BF16_SSILNSP_5MajorE0ELSR_0ELNSP_7ScaleInE1ELSS_1EEEEEENS4_6LayoutINS5_IJSC_SC_SC_EEENS5_IJNSA_ILi0EEESX_SX_EEEEENS5_IJNS4_10UnderscoreES10_S10_EEEEENS4_23SM90_TMA_LOAD_MULTICASTENS4_14ComposedLayoutINS4_7SwizzleILi2ELi4ELi3EEENS4_18smem_ptr_flag_bitsILi16EEENSV_INS5_IJNSA_ILi8EEESI_EEENS5_IJSI_SC_EEEEEEEvNS4_8identityES13_S1D_vS1E_EENS_8epilogue10collective6detail29Sm90TmaWarpSpecializedAdapterINS1H_15DefaultEpilogueISK_SL_SL_NS1G_6thread17LinearCombinationISK_Li1EffLNS1L_9ScaleType4KindE0ELNS_15FloatRoundStyleE2ESK_EENS1_15EpilogueDefaultEEEEEvvEEEEvNT_6ParamsE:
	.zero		1664


//--------------------- SYMBOLS --------------------------

	.type		.nv.reservedSmem.offset0,@object
	.size		.nv.reservedSmem.offset0,0x4
	.type		__assertfail,@function
